//
// Generated by NVIDIA NVVM Compiler
//
// Compiler Build ID: CL-36424714
// Cuda compilation tools, release 13.0, V13.0.88
// Based on NVVM 20.0.0
//

.version 9.0
.target sm_100
.address_size 64

	// .globl	_Z22hist_block_per_elememtPhlPj
.extern .shared .align 16 .b8 histo_s[];

.visible .entry _Z22hist_block_per_elememtPhlPj(
	.param .u64 .ptr .align 1 _Z22hist_block_per_elememtPhlPj_param_0,
	.param .u64 _Z22hist_block_per_elememtPhlPj_param_1,
	.param .u64 .ptr .align 1 _Z22hist_block_per_elememtPhlPj_param_2
)
{
	.reg .pred 	%p<3>;
	.reg .b16 	%rs<4>;
	.reg .b32 	%r<6>;
	.reg .b64 	%rd<11>;

	ld.param.u64 	%rd2, [_Z22hist_block_per_elememtPhlPj_param_0];
	ld.param.u64 	%rd4, [_Z22hist_block_per_elememtPhlPj_param_1];
	ld.param.u64 	%rd3, [_Z22hist_block_per_elememtPhlPj_param_2];
	mov.u32 	%r1, %tid.x;
	mov.u32 	%r2, %ctaid.x;
	mov.u32 	%r3, %ntid.x;
	mad.lo.s32 	%r4, %r2, %r3, %r1;
	cvt.s64.s32 	%rd1, %r4;
	setp.le.s64 	%p1, %rd4, %rd1;
	@%p1 bra 	$L__BB0_3;
	cvta.to.global.u64 	%rd5, %rd2;
	add.s64 	%rd6, %rd5, %rd1;
	ld.global.u8 	%rs2, [%rd6];
	add.s16 	%rs1, %rs2, -97;
	and.b16  	%rs3, %rs1, 255;
	setp.gt.u16 	%p2, %rs3, 25;
	@%p2 bra 	$L__BB0_3;
	cvt.u64.u16 	%rd7, %rs1;
	and.b64  	%rd8, %rd7, 252;
	cvta.to.global.u64 	%rd9, %rd3;
	add.s64 	%rd10, %rd9, %rd8;
	atom.global.add.u32 	%r5, [%rd10], 1;
$L__BB0_3:
	ret;

}
	// .globl	_Z27hist_block_per_elememt_SMEMPhPjjj
.visible .entry _Z27hist_block_per_elememt_SMEMPhPjjj(
	.param .u64 .ptr .align 1 _Z27hist_block_per_elememt_SMEMPhPjjj_param_0,
	.param .u64 .ptr .align 1 _Z27hist_block_per_elememt_SMEMPhPjjj_param_1,
	.param .u32 _Z27hist_block_per_elememt_SMEMPhPjjj_param_2,
	.param .u32 _Z27hist_block_per_elememt_SMEMPhPjjj_param_3
)
{
	.reg .pred 	%p<7>;
	.reg .b16 	%rs<4>;
	.reg .b32 	%r<27>;
	.reg .b64 	%rd<9>;

	ld.param.u64 	%rd2, [_Z27hist_block_per_elememt_SMEMPhPjjj_param_0];
	ld.param.u64 	%rd3, [_Z27hist_block_per_elememt_SMEMPhPjjj_param_1];
	ld.param.u32 	%r8, [_Z27hist_block_per_elememt_SMEMPhPjjj_param_2];
	ld.param.u32 	%r9, [_Z27hist_block_per_elememt_SMEMPhPjjj_param_3];
	mov.u32 	%r10, %ctaid.x;
	mov.u32 	%r1, %ntid.x;
	mov.u32 	%r26, %tid.x;
	mad.lo.s32 	%r3, %r10, %r1, %r26;
	setp.ge.u32 	%p1, %r26, %r9;
	@%p1 bra 	$L__BB1_3;
	mov.u32 	%r12, histo_s;
	mov.u32 	%r25, %r26;
$L__BB1_2:
	shl.b32 	%r11, %r25, 2;
	add.s32 	%r13, %r12, %r11;
	mov.b32 	%r14, 0;
	st.shared.u32 	[%r13], %r14;
	add.s32 	%r25, %r25, %r1;
	setp.lt.u32 	%p2, %r25, %r9;
	@%p2 bra 	$L__BB1_2;
$L__BB1_3:
	bar.sync 	0;
	setp.ge.u32 	%p3, %r3, %r8;
	@%p3 bra 	$L__BB1_6;
	cvt.u64.u32 	%rd4, %r3;
	cvta.to.global.u64 	%rd5, %rd2;
	add.s64 	%rd6, %rd5, %rd4;
	ld.global.u8 	%rs2, [%rd6];
	add.s16 	%rs1, %rs2, -97;
	and.b16  	%rs3, %rs1, 255;
	setp.gt.u16 	%p4, %rs3, 25;
	@%p4 bra 	$L__BB1_6;
	cvt.u32.u16 	%r15, %rs1;
	and.b32  	%r16, %r15, 252;
	mov.u32 	%r17, histo_s;
	add.s32 	%r18, %r17, %r16;
	atom.shared.add.u32 	%r19, [%r18], 1;
$L__BB1_6:
	setp.ge.u32 	%p5, %r26, %r9;
	bar.sync 	0;
	@%p5 bra 	$L__BB1_9;
	cvta.to.global.u64 	%rd1, %rd3;
	mov.u32 	%r21, histo_s;
$L__BB1_8:
	mul.wide.u32 	%rd7, %r26, 4;
	add.s64 	%rd8, %rd1, %rd7;
	shl.b32 	%r20, %r26, 2;
	add.s32 	%r22, %r21, %r20;
	ld.shared.u32 	%r23, [%r22];
	atom.global.add.u32 	%r24, [%rd8], %r23;
	add.s32 	%r26, %r26, %r1;
	setp.lt.u32 	%p6, %r26, %r9;
	@%p6 bra 	$L__BB1_8;
$L__BB1_9:
	ret;

}
	// .globl	_Z22hist_block_partitionedPhlPj
.visible .entry _Z22hist_block_partitionedPhlPj(
	.param .u64 .ptr .align 1 _Z22hist_block_partitionedPhlPj_param_0,
	.param .u64 _Z22hist_block_partitionedPhlPj_param_1,
	.param .u64 .ptr .align 1 _Z22hist_block_partitionedPhlPj_param_2
)
{
	.reg .pred 	%p<17>;
	.reg .b16 	%rs<16>;
	.reg .b32 	%r<53>;
	.reg .b64 	%rd<36>;

	ld.param.u64 	%rd15, [_Z22hist_block_partitionedPhlPj_param_0];
	ld.param.u64 	%rd14, [_Z22hist_block_partitionedPhlPj_param_1];
	ld.param.u64 	%rd16, [_Z22hist_block_partitionedPhlPj_param_2];
	cvta.to.global.u64 	%rd1, %rd16;
	cvta.to.global.u64 	%rd2, %rd15;
	mov.u32 	%r1, %ntid.x;
	add.s64 	%rd3, %rd14, -1;
	mov.u32 	%r28, %nctaid.x;
	mul.lo.s32 	%r29, %r1, %r28;
	cvt.u64.u32 	%rd4, %r29;
	and.b64  	%rd17, %rd3, -4294967296;
	setp.ne.s64 	%p1, %rd17, 0;
	@%p1 bra 	$L__BB2_2;
	cvt.u32.u64 	%r30, %rd4;
	cvt.u32.u64 	%r31, %rd3;
	div.u32 	%r32, %r31, %r30;
	cvt.u64.u32 	%rd35, %r32;
	bra.uni 	$L__BB2_3;
$L__BB2_2:
	div.s64 	%rd35, %rd3, %rd4;
$L__BB2_3:
	cvt.u32.u64 	%r2, %rd35;
	add.s32 	%r3, %r2, 1;
	mov.u32 	%r33, %ctaid.x;
	mov.u32 	%r34, %tid.x;
	mad.lo.s32 	%r35, %r33, %r1, %r34;
	mad.lo.s32 	%r4, %r35, %r2, %r35;
	setp.gt.u32 	%p2, %r2, 2147483646;
	@%p2 bra 	$L__BB2_25;
	and.b32  	%r5, %r3, 3;
	setp.lt.u32 	%p3, %r2, 3;
	mov.b32 	%r50, 0;
	@%p3 bra 	$L__BB2_19;
	and.b32  	%r50, %r3, -4;
	neg.s32 	%r49, %r50;
	add.s32 	%r48, %r4, 1;
	add.s32 	%r47, %r4, 2;
	add.s32 	%r46, %r4, 3;
	add.s64 	%rd8, %rd2, 1;
	mov.u32 	%r45, %r4;
$L__BB2_6:
	cvt.s64.s32 	%rd9, %r48;
	cvt.s64.s32 	%rd10, %r47;
	cvt.s64.s32 	%rd11, %r46;
	cvt.s64.s32 	%rd18, %r45;
	add.s64 	%rd12, %rd8, %rd18;
	setp.le.s64 	%p4, %rd14, %rd18;
	@%p4 bra 	$L__BB2_9;
	ld.global.u8 	%rs6, [%rd12+-1];
	add.s16 	%rs1, %rs6, -97;
	and.b16  	%rs7, %rs1, 255;
	setp.gt.u16 	%p5, %rs7, 25;
	@%p5 bra 	$L__BB2_9;
	cvt.u64.u16 	%rd19, %rs1;
	and.b64  	%rd20, %rd19, 252;
	add.s64 	%rd21, %rd1, %rd20;
	atom.global.add.u32 	%r37, [%rd21], 1;
$L__BB2_9:
	setp.le.s64 	%p6, %rd14, %rd9;
	@%p6 bra 	$L__BB2_12;
	ld.global.u8 	%rs8, [%rd12];
	add.s16 	%rs2, %rs8, -97;
	and.b16  	%rs9, %rs2, 255;
	setp.gt.u16 	%p7, %rs9, 25;
	@%p7 bra 	$L__BB2_12;
	cvt.u64.u16 	%rd22, %rs2;
	and.b64  	%rd23, %rd22, 252;
	add.s64 	%rd24, %rd1, %rd23;
	atom.global.add.u32 	%r38, [%rd24], 1;
$L__BB2_12:
	setp.le.s64 	%p8, %rd14, %rd10;
	@%p8 bra 	$L__BB2_15;
	ld.global.u8 	%rs10, [%rd12+1];
	add.s16 	%rs3, %rs10, -97;
	and.b16  	%rs11, %rs3, 255;
	setp.gt.u16 	%p9, %rs11, 25;
	@%p9 bra 	$L__BB2_15;
	cvt.u64.u16 	%rd25, %rs3;
	and.b64  	%rd26, %rd25, 252;
	add.s64 	%rd27, %rd1, %rd26;
	atom.global.add.u32 	%r39, [%rd27], 1;
$L__BB2_15:
	setp.le.s64 	%p10, %rd14, %rd11;
	@%p10 bra 	$L__BB2_18;
	ld.global.u8 	%rs12, [%rd12+2];
	add.s16 	%rs4, %rs12, -97;
	and.b16  	%rs13, %rs4, 255;
	setp.gt.u16 	%p11, %rs13, 25;
	@%p11 bra 	$L__BB2_18;
	cvt.u64.u16 	%rd28, %rs4;
	and.b64  	%rd29, %rd28, 252;
	add.s64 	%rd30, %rd1, %rd29;
	atom.global.add.u32 	%r40, [%rd30], 1;
$L__BB2_18:
	cvt.u32.u64 	%r41, %rd11;
	cvt.u32.u64 	%r42, %rd10;
	cvt.u32.u64 	%r43, %rd9;
	add.s32 	%r49, %r49, 4;
	add.s32 	%r48, %r43, 4;
	add.s32 	%r47, %r42, 4;
	add.s32 	%r46, %r41, 4;
	add.s32 	%r45, %r45, 4;
	setp.ne.s32 	%p12, %r49, 0;
	@%p12 bra 	$L__BB2_6;
$L__BB2_19:
	setp.eq.s32 	%p13, %r5, 0;
	@%p13 bra 	$L__BB2_25;
	add.s32 	%r52, %r50, %r4;
	neg.s32 	%r51, %r5;
$L__BB2_21:
	.pragma "nounroll";
	cvt.s64.s32 	%rd13, %r52;
	setp.le.s64 	%p14, %rd14, %rd13;
	@%p14 bra 	$L__BB2_24;
	add.s64 	%rd31, %rd2, %rd13;
	ld.global.u8 	%rs14, [%rd31];
	add.s16 	%rs5, %rs14, -97;
	and.b16  	%rs15, %rs5, 255;
	setp.gt.u16 	%p15, %rs15, 25;
	@%p15 bra 	$L__BB2_24;
	cvt.u64.u16 	%rd32, %rs5;
	and.b64  	%rd33, %rd32, 252;
	add.s64 	%rd34, %rd1, %rd33;
	atom.global.add.u32 	%r44, [%rd34], 1;
$L__BB2_24:
	add.s32 	%r52, %r52, 1;
	add.s32 	%r51, %r51, 1;
	setp.ne.s32 	%p16, %r51, 0;
	@%p16 bra 	$L__BB2_21;
$L__BB2_25:
	ret;

}
	// .globl	_Z27hist_block_partitioned_SMEMPhPjjj
.visible .entry _Z27hist_block_partitioned_SMEMPhPjjj(
	.param .u64 .ptr .align 1 _Z27hist_block_partitioned_SMEMPhPjjj_param_0,
	.param .u64 .ptr .align 1 _Z27hist_block_partitioned_SMEMPhPjjj_param_1,
	.param .u32 _Z27hist_block_partitioned_SMEMPhPjjj_param_2,
	.param .u32 _Z27hist_block_partitioned_SMEMPhPjjj_param_3
)
{
	.reg .pred 	%p<20>;
	.reg .b16 	%rs<16>;
	.reg .b32 	%r<78>;
	.reg .b64 	%rd<11>;

	ld.param.u64 	%rd5, [_Z27hist_block_partitioned_SMEMPhPjjj_param_0];
	ld.param.u64 	%rd4, [_Z27hist_block_partitioned_SMEMPhPjjj_param_1];
	ld.param.u32 	%r25, [_Z27hist_block_partitioned_SMEMPhPjjj_param_2];
	ld.param.u32 	%r26, [_Z27hist_block_partitioned_SMEMPhPjjj_param_3];
	cvta.to.global.u64 	%rd1, %rd5;
	mov.u32 	%r77, %tid.x;
	mov.u32 	%r2, %ntid.x;
	setp.ge.u32 	%p1, %r77, %r26;
	@%p1 bra 	$L__BB3_3;
	mov.u32 	%r28, histo_s;
	mov.u32 	%r71, %r77;
$L__BB3_2:
	shl.b32 	%r27, %r71, 2;
	add.s32 	%r29, %r28, %r27;
	mov.b32 	%r30, 0;
	st.shared.u32 	[%r29], %r30;
	add.s32 	%r71, %r71, %r2;
	setp.lt.u32 	%p2, %r71, %r26;
	@%p2 bra 	$L__BB3_2;
$L__BB3_3:
	bar.sync 	0;
	add.s32 	%r31, %r25, -1;
	mov.u32 	%r32, %nctaid.x;
	mul.lo.s32 	%r33, %r2, %r32;
	div.u32 	%r5, %r31, %r33;
	add.s32 	%r6, %r5, 1;
	mov.u32 	%r34, %ctaid.x;
	mad.lo.s32 	%r35, %r34, %r2, %r77;
	mad.lo.s32 	%r7, %r35, %r5, %r35;
	setp.gt.u32 	%p3, %r5, 2147483646;
	@%p3 bra 	$L__BB3_25;
	and.b32  	%r8, %r6, 3;
	setp.lt.u32 	%p4, %r5, 3;
	mov.b32 	%r76, 0;
	@%p4 bra 	$L__BB3_19;
	and.b32  	%r76, %r6, -4;
	neg.s32 	%r72, %r76;
	mov.b32 	%r73, 0;
$L__BB3_6:
	add.s32 	%r13, %r73, %r7;
	setp.ge.u32 	%p5, %r13, %r25;
	cvt.s64.s32 	%rd6, %r13;
	add.s64 	%rd2, %rd1, %rd6;
	@%p5 bra 	$L__BB3_9;
	ld.global.u8 	%rs6, [%rd2];
	add.s16 	%rs1, %rs6, -97;
	and.b16  	%rs7, %rs1, 255;
	setp.gt.u16 	%p6, %rs7, 25;
	@%p6 bra 	$L__BB3_9;
	cvt.u32.u16 	%r38, %rs1;
	and.b32  	%r39, %r38, 252;
	mov.u32 	%r40, histo_s;
	add.s32 	%r41, %r40, %r39;
	atom.shared.add.u32 	%r42, [%r41], 1;
$L__BB3_9:
	add.s32 	%r43, %r13, 1;
	setp.ge.u32 	%p7, %r43, %r25;
	@%p7 bra 	$L__BB3_12;
	ld.global.u8 	%rs8, [%rd2+1];
	add.s16 	%rs2, %rs8, -97;
	and.b16  	%rs9, %rs2, 255;
	setp.gt.u16 	%p8, %rs9, 25;
	@%p8 bra 	$L__BB3_12;
	cvt.u32.u16 	%r44, %rs2;
	and.b32  	%r45, %r44, 252;
	mov.u32 	%r46, histo_s;
	add.s32 	%r47, %r46, %r45;
	atom.shared.add.u32 	%r48, [%r47], 1;
$L__BB3_12:
	add.s32 	%r49, %r13, 2;
	setp.ge.u32 	%p9, %r49, %r25;
	@%p9 bra 	$L__BB3_15;
	ld.global.u8 	%rs10, [%rd2+2];
	add.s16 	%rs3, %rs10, -97;
	and.b16  	%rs11, %rs3, 255;
	setp.gt.u16 	%p10, %rs11, 25;
	@%p10 bra 	$L__BB3_15;
	cvt.u32.u16 	%r50, %rs3;
	and.b32  	%r51, %r50, 252;
	mov.u32 	%r52, histo_s;
	add.s32 	%r53, %r52, %r51;
	atom.shared.add.u32 	%r54, [%r53], 1;
$L__BB3_15:
	add.s32 	%r55, %r13, 3;
	setp.ge.u32 	%p11, %r55, %r25;
	@%p11 bra 	$L__BB3_18;
	ld.global.u8 	%rs12, [%rd2+3];
	add.s16 	%rs4, %rs12, -97;
	and.b16  	%rs13, %rs4, 255;
	setp.gt.u16 	%p12, %rs13, 25;
	@%p12 bra 	$L__BB3_18;
	cvt.u32.u16 	%r56, %rs4;
	and.b32  	%r57, %r56, 252;
	mov.u32 	%r58, histo_s;
	add.s32 	%r59, %r58, %r57;
	atom.shared.add.u32 	%r60, [%r59], 1;
$L__BB3_18:
	add.s32 	%r73, %r73, 4;
	add.s32 	%r72, %r72, 4;
	setp.ne.s32 	%p13, %r72, 0;
	@%p13 bra 	$L__BB3_6;
$L__BB3_19:
	setp.eq.s32 	%p14, %r8, 0;
	@%p14 bra 	$L__BB3_25;
	neg.s32 	%r75, %r8;
$L__BB3_21:
	.pragma "nounroll";
	add.s32 	%r20, %r76, %r7;
	setp.ge.u32 	%p15, %r20, %r25;
	@%p15 bra 	$L__BB3_24;
	cvt.s64.s32 	%rd7, %r20;
	add.s64 	%rd8, %rd1, %rd7;
	ld.global.u8 	%rs14, [%rd8];
	add.s16 	%rs5, %rs14, -97;
	and.b16  	%rs15, %rs5, 255;
	setp.gt.u16 	%p16, %rs15, 25;
	@%p16 bra 	$L__BB3_24;
	cvt.u32.u16 	%r61, %rs5;
	and.b32  	%r62, %r61, 252;
	mov.u32 	%r63, histo_s;
	add.s32 	%r64, %r63, %r62;
	atom.shared.add.u32 	%r65, [%r64], 1;
$L__BB3_24:
	add.s32 	%r76, %r76, 1;
	add.s32 	%r75, %r75, 1;
	setp.ne.s32 	%p17, %r75, 0;
	@%p17 bra 	$L__BB3_21;
$L__BB3_25:
	setp.ge.u32 	%p18, %r77, %r26;
	bar.sync 	0;
	@%p18 bra 	$L__BB3_28;
	cvta.to.global.u64 	%rd3, %rd4;
	mov.u32 	%r67, histo_s;
$L__BB3_27:
	mul.wide.u32 	%rd9, %r77, 4;
	add.s64 	%rd10, %rd3, %rd9;
	shl.b32 	%r66, %r77, 2;
	add.s32 	%r68, %r67, %r66;
	ld.shared.u32 	%r69, [%r68];
	atom.global.add.u32 	%r70, [%rd10], %r69;
	add.s32 	%r77, %r77, %r2;
	setp.lt.u32 	%p19, %r77, %r26;
	@%p19 bra 	$L__BB3_27;
$L__BB3_28:
	ret;

}
	// .globl	_Z16hist_interleavedPhlPj
.visible .entry _Z16hist_interleavedPhlPj(
	.param .u64 .ptr .align 1 _Z16hist_interleavedPhlPj_param_0,
	.param .u64 _Z16hist_interleavedPhlPj_param_1,
	.param .u64 .ptr .align 1 _Z16hist_interleavedPhlPj_param_2
)
{
	.reg .pred 	%p<4>;
	.reg .b16 	%rs<4>;
	.reg .b32 	%r<11>;
	.reg .b64 	%rd<14>;

	ld.param.u64 	%rd6, [_Z16hist_interleavedPhlPj_param_0];
	ld.param.u64 	%rd7, [_Z16hist_interleavedPhlPj_param_1];
	ld.param.u64 	%rd8, [_Z16hist_interleavedPhlPj_param_2];
	mov.u32 	%r6, %tid.x;
	mov.u32 	%r7, %ctaid.x;
	mov.u32 	%r1, %ntid.x;
	mad.lo.s32 	%r10, %r7, %r1, %r6;
	cvt.u64.u32 	%rd13, %r10;
	setp.le.s64 	%p1, %rd7, %rd13;
	@%p1 bra 	$L__BB4_5;
	mov.u32 	%r8, %nctaid.x;
	mul.lo.s32 	%r3, %r1, %r8;
	cvta.to.global.u64 	%rd2, %rd6;
	cvta.to.global.u64 	%rd3, %rd8;
$L__BB4_2:
	add.s64 	%rd9, %rd2, %rd13;
	ld.global.u8 	%rs2, [%rd9];
	add.s16 	%rs1, %rs2, -97;
	and.b16  	%rs3, %rs1, 255;
	setp.gt.u16 	%p2, %rs3, 25;
	@%p2 bra 	$L__BB4_4;
	cvt.u64.u16 	%rd10, %rs1;
	and.b64  	%rd11, %rd10, 252;
	add.s64 	%rd12, %rd3, %rd11;
	atom.global.add.u32 	%r9, [%rd12], 1;
$L__BB4_4:
	add.s32 	%r10, %r10, %r3;
	cvt.u64.u32 	%rd13, %r10;
	setp.gt.u64 	%p3, %rd7, %rd13;
	@%p3 bra 	$L__BB4_2;
$L__BB4_5:
	ret;

}
	// .globl	_Z21hist_interleaved_SMEMPhPjjj
.visible .entry _Z21hist_interleaved_SMEMPhPjjj(
	.param .u64 .ptr .align 1 _Z21hist_interleaved_SMEMPhPjjj_param_0,
	.param .u64 .ptr .align 1 _Z21hist_interleaved_SMEMPhPjjj_param_1,
	.param .u32 _Z21hist_interleaved_SMEMPhPjjj_param_2,
	.param .u32 _Z21hist_interleaved_SMEMPhPjjj_param_3
)
{
	.reg .pred 	%p<8>;
	.reg .b16 	%rs<4>;
	.reg .b32 	%r<32>;
	.reg .b64 	%rd<9>;

	ld.param.u64 	%rd3, [_Z21hist_interleaved_SMEMPhPjjj_param_0];
	ld.param.u64 	%rd4, [_Z21hist_interleaved_SMEMPhPjjj_param_1];
	ld.param.u32 	%r11, [_Z21hist_interleaved_SMEMPhPjjj_param_2];
	ld.param.u32 	%r12, [_Z21hist_interleaved_SMEMPhPjjj_param_3];
	mov.u32 	%r13, %ctaid.x;
	mov.u32 	%r1, %ntid.x;
	mov.u32 	%r31, %tid.x;
	mad.lo.s32 	%r30, %r13, %r1, %r31;
	setp.ge.u32 	%p1, %r31, %r12;
	@%p1 bra 	$L__BB5_3;
	mov.u32 	%r15, histo_s;
	mov.u32 	%r29, %r31;
$L__BB5_2:
	shl.b32 	%r14, %r29, 2;
	add.s32 	%r16, %r15, %r14;
	mov.b32 	%r17, 0;
	st.shared.u32 	[%r16], %r17;
	add.s32 	%r29, %r29, %r1;
	setp.lt.u32 	%p2, %r29, %r12;
	@%p2 bra 	$L__BB5_2;
$L__BB5_3:
	bar.sync 	0;
	setp.ge.u32 	%p3, %r30, %r11;
	@%p3 bra 	$L__BB5_8;
	mov.u32 	%r18, %nctaid.x;
	mul.lo.s32 	%r6, %r1, %r18;
	cvta.to.global.u64 	%rd1, %rd3;
	mov.u32 	%r21, histo_s;
$L__BB5_5:
	cvt.u64.u32 	%rd5, %r30;
	add.s64 	%rd6, %rd1, %rd5;
	ld.global.u8 	%rs2, [%rd6];
	add.s16 	%rs1, %rs2, -97;
	and.b16  	%rs3, %rs1, 255;
	setp.gt.u16 	%p4, %rs3, 25;
	@%p4 bra 	$L__BB5_7;
	cvt.u32.u16 	%r19, %rs1;
	and.b32  	%r20, %r19, 252;
	add.s32 	%r22, %r21, %r20;
	atom.shared.add.u32 	%r23, [%r22], 1;
$L__BB5_7:
	add.s32 	%r30, %r30, %r6;
	setp.lt.u32 	%p5, %r30, %r11;
	@%p5 bra 	$L__BB5_5;
$L__BB5_8:
	setp.ge.u32 	%p6, %r31, %r12;
	bar.sync 	0;
	@%p6 bra 	$L__BB5_11;
	cvta.to.global.u64 	%rd2, %rd4;
	mov.u32 	%r25, histo_s;
$L__BB5_10:
	mul.wide.u32 	%rd7, %r31, 4;
	add.s64 	%rd8, %rd2, %rd7;
	shl.b32 	%r24, %r31, 2;
	add.s32 	%r26, %r25, %r24;
	ld.shared.u32 	%r27, [%r26];
	atom.global.add.u32 	%r28, [%rd8], %r27;
	add.s32 	%r31, %r31, %r1;
	setp.lt.u32 	%p7, %r31, %r12;
	@%p7 bra 	$L__BB5_10;
$L__BB5_11:
	ret;

}
	// .globl	_Z36hist_block_partitioned_SMEM_unrolledILi16EEvPhPjjj
.visible .entry _Z36hist_block_partitioned_SMEM_unrolledILi16EEvPhPjjj(
	.param .u64 .ptr .align 1 _Z36hist_block_partitioned_SMEM_unrolledILi16EEvPhPjjj_param_0,
	.param .u64 .ptr .align 1 _Z36hist_block_partitioned_SMEM_unrolledILi16EEvPhPjjj_param_1,
	.param .u32 _Z36hist_block_partitioned_SMEM_unrolledILi16EEvPhPjjj_param_2,
	.param .u32 _Z36hist_block_partitioned_SMEM_unrolledILi16EEvPhPjjj_param_3
)
{
	.reg .pred 	%p<32>;
	.reg .b16 	%rs<64>;
	.reg .b32 	%r<207>;
	.reg .b64 	%rd<15>;

	ld.param.u64 	%rd5, [_Z36hist_block_partitioned_SMEM_unrolledILi16EEvPhPjjj_param_0];
	ld.param.u64 	%rd4, [_Z36hist_block_partitioned_SMEM_unrolledILi16EEvPhPjjj_param_1];
	ld.param.u32 	%r29, [_Z36hist_block_partitioned_SMEM_unrolledILi16EEvPhPjjj_param_2];
	cvta.to.global.u64 	%rd1, %rd5;
	mov.u32 	%r1, %tid.x;
	setp.gt.u32 	%p1, %r1, 6;
	shl.b32 	%r30, %r1, 2;
	mov.u32 	%r31, histo_s;
	add.s32 	%r2, %r31, %r30;
	@%p1 bra 	$L__BB6_2;
	mov.b32 	%r32, 0;
	st.shared.u32 	[%r2], %r32;
$L__BB6_2:
	mov.u32 	%r33, %ntid.x;
	bar.sync 	0;
	add.s32 	%r34, %r29, -1;
	mov.u32 	%r35, %nctaid.x;
	mul.lo.s32 	%r36, %r33, %r35;
	div.u32 	%r3, %r34, %r36;
	add.s32 	%r4, %r3, 1;
	mov.u32 	%r37, %ctaid.x;
	mad.lo.s32 	%r38, %r37, %r33, %r1;
	mad.lo.s32 	%r5, %r38, %r3, %r38;
	add.s32 	%r39, %r5, 15;
	setp.ge.u32 	%p2, %r39, %r29;
	@%p2 bra 	$L__BB6_35;
	cvt.s64.s32 	%rd6, %r5;
	add.s64 	%rd2, %rd1, %rd6;
	ld.global.u8 	%rs1, [%rd2];
	add.s16 	%rs22, %rs1, -97;
	and.b16  	%rs23, %rs22, 255;
	setp.gt.u16 	%p3, %rs23, 25;
	@%p3 bra 	$L__BB6_5;
	cvt.u32.u16 	%r40, %rs1;
	and.b32  	%r41, %r40, 255;
	add.s32 	%r42, %r41, -97;
	and.b32  	%r43, %r42, -4;
	add.s32 	%r45, %r31, %r43;
	atom.shared.add.u32 	%r46, [%r45], 1;
$L__BB6_5:
	ld.global.u8 	%rs2, [%rd2+1];
	add.s16 	%rs24, %rs2, -97;
	and.b16  	%rs25, %rs24, 255;
	setp.gt.u16 	%p4, %rs25, 25;
	@%p4 bra 	$L__BB6_7;
	cvt.u32.u16 	%r47, %rs2;
	and.b32  	%r48, %r47, 255;
	add.s32 	%r49, %r48, -97;
	and.b32  	%r50, %r49, -4;
	add.s32 	%r52, %r31, %r50;
	atom.shared.add.u32 	%r53, [%r52], 1;
$L__BB6_7:
	ld.global.u8 	%rs3, [%rd2+2];
	add.s16 	%rs26, %rs3, -97;
	and.b16  	%rs27, %rs26, 255;
	setp.gt.u16 	%p5, %rs27, 25;
	@%p5 bra 	$L__BB6_9;
	cvt.u32.u16 	%r54, %rs3;
	and.b32  	%r55, %r54, 255;
	add.s32 	%r56, %r55, -97;
	and.b32  	%r57, %r56, -4;
	add.s32 	%r59, %r31, %r57;
	atom.shared.add.u32 	%r60, [%r59], 1;
$L__BB6_9:
	ld.global.u8 	%rs4, [%rd2+3];
	add.s16 	%rs28, %rs4, -97;
	and.b16  	%rs29, %rs28, 255;
	setp.gt.u16 	%p6, %rs29, 25;
	@%p6 bra 	$L__BB6_11;
	cvt.u32.u16 	%r61, %rs4;
	and.b32  	%r62, %r61, 255;
	add.s32 	%r63, %r62, -97;
	and.b32  	%r64, %r63, -4;
	add.s32 	%r66, %r31, %r64;
	atom.shared.add.u32 	%r67, [%r66], 1;
$L__BB6_11:
	ld.global.u8 	%rs5, [%rd2+4];
	add.s16 	%rs30, %rs5, -97;
	and.b16  	%rs31, %rs30, 255;
	setp.gt.u16 	%p7, %rs31, 25;
	@%p7 bra 	$L__BB6_13;
	cvt.u32.u16 	%r68, %rs5;
	and.b32  	%r69, %r68, 255;
	add.s32 	%r70, %r69, -97;
	and.b32  	%r71, %r70, -4;
	add.s32 	%r73, %r31, %r71;
	atom.shared.add.u32 	%r74, [%r73], 1;
$L__BB6_13:
	ld.global.u8 	%rs6, [%rd2+5];
	add.s16 	%rs32, %rs6, -97;
	and.b16  	%rs33, %rs32, 255;
	setp.gt.u16 	%p8, %rs33, 25;
	@%p8 bra 	$L__BB6_15;
	cvt.u32.u16 	%r75, %rs6;
	and.b32  	%r76, %r75, 255;
	add.s32 	%r77, %r76, -97;
	and.b32  	%r78, %r77, -4;
	add.s32 	%r80, %r31, %r78;
	atom.shared.add.u32 	%r81, [%r80], 1;
$L__BB6_15:
	ld.global.u8 	%rs7, [%rd2+6];
	add.s16 	%rs34, %rs7, -97;
	and.b16  	%rs35, %rs34, 255;
	setp.gt.u16 	%p9, %rs35, 25;
	@%p9 bra 	$L__BB6_17;
	cvt.u32.u16 	%r82, %rs7;
	and.b32  	%r83, %r82, 255;
	add.s32 	%r84, %r83, -97;
	and.b32  	%r85, %r84, -4;
	add.s32 	%r87, %r31, %r85;
	atom.shared.add.u32 	%r88, [%r87], 1;
$L__BB6_17:
	ld.global.u8 	%rs8, [%rd2+7];
	add.s16 	%rs36, %rs8, -97;
	and.b16  	%rs37, %rs36, 255;
	setp.gt.u16 	%p10, %rs37, 25;
	@%p10 bra 	$L__BB6_19;
	cvt.u32.u16 	%r89, %rs8;
	and.b32  	%r90, %r89, 255;
	add.s32 	%r91, %r90, -97;
	and.b32  	%r92, %r91, -4;
	add.s32 	%r94, %r31, %r92;
	atom.shared.add.u32 	%r95, [%r94], 1;
$L__BB6_19:
	ld.global.u8 	%rs9, [%rd2+8];
	add.s16 	%rs38, %rs9, -97;
	and.b16  	%rs39, %rs38, 255;
	setp.gt.u16 	%p11, %rs39, 25;
	@%p11 bra 	$L__BB6_21;
	cvt.u32.u16 	%r96, %rs9;
	and.b32  	%r97, %r96, 255;
	add.s32 	%r98, %r97, -97;
	and.b32  	%r99, %r98, -4;
	add.s32 	%r101, %r31, %r99;
	atom.shared.add.u32 	%r102, [%r101], 1;
$L__BB6_21:
	ld.global.u8 	%rs10, [%rd2+9];
	add.s16 	%rs40, %rs10, -97;
	and.b16  	%rs41, %rs40, 255;
	setp.gt.u16 	%p12, %rs41, 25;
	@%p12 bra 	$L__BB6_23;
	cvt.u32.u16 	%r103, %rs10;
	and.b32  	%r104, %r103, 255;
	add.s32 	%r105, %r104, -97;
	and.b32  	%r106, %r105, -4;
	add.s32 	%r108, %r31, %r106;
	atom.shared.add.u32 	%r109, [%r108], 1;
$L__BB6_23:
	ld.global.u8 	%rs11, [%rd2+10];
	add.s16 	%rs42, %rs11, -97;
	and.b16  	%rs43, %rs42, 255;
	setp.gt.u16 	%p13, %rs43, 25;
	@%p13 bra 	$L__BB6_25;
	cvt.u32.u16 	%r110, %rs11;
	and.b32  	%r111, %r110, 255;
	add.s32 	%r112, %r111, -97;
	and.b32  	%r113, %r112, -4;
	add.s32 	%r115, %r31, %r113;
	atom.shared.add.u32 	%r116, [%r115], 1;
$L__BB6_25:
	ld.global.u8 	%rs12, [%rd2+11];
	add.s16 	%rs44, %rs12, -97;
	and.b16  	%rs45, %rs44, 255;
	setp.gt.u16 	%p14, %rs45, 25;
	@%p14 bra 	$L__BB6_27;
	cvt.u32.u16 	%r117, %rs12;
	and.b32  	%r118, %r117, 255;
	add.s32 	%r119, %r118, -97;
	and.b32  	%r120, %r119, -4;
	add.s32 	%r122, %r31, %r120;
	atom.shared.add.u32 	%r123, [%r122], 1;
$L__BB6_27:
	ld.global.u8 	%rs13, [%rd2+12];
	add.s16 	%rs46, %rs13, -97;
	and.b16  	%rs47, %rs46, 255;
	setp.gt.u16 	%p15, %rs47, 25;
	@%p15 bra 	$L__BB6_29;
	cvt.u32.u16 	%r124, %rs13;
	and.b32  	%r125, %r124, 255;
	add.s32 	%r126, %r125, -97;
	and.b32  	%r127, %r126, -4;
	add.s32 	%r129, %r31, %r127;
	atom.shared.add.u32 	%r130, [%r129], 1;
$L__BB6_29:
	ld.global.u8 	%rs14, [%rd2+13];
	add.s16 	%rs48, %rs14, -97;
	and.b16  	%rs49, %rs48, 255;
	setp.gt.u16 	%p16, %rs49, 25;
	@%p16 bra 	$L__BB6_31;
	cvt.u32.u16 	%r131, %rs14;
	and.b32  	%r132, %r131, 255;
	add.s32 	%r133, %r132, -97;
	and.b32  	%r134, %r133, -4;
	add.s32 	%r136, %r31, %r134;
	atom.shared.add.u32 	%r137, [%r136], 1;
$L__BB6_31:
	ld.global.u8 	%rs15, [%rd2+14];
	add.s16 	%rs50, %rs15, -97;
	and.b16  	%rs51, %rs50, 255;
	setp.gt.u16 	%p17, %rs51, 25;
	@%p17 bra 	$L__BB6_33;
	cvt.u32.u16 	%r138, %rs15;
	and.b32  	%r139, %r138, 255;
	add.s32 	%r140, %r139, -97;
	and.b32  	%r141, %r140, -4;
	add.s32 	%r143, %r31, %r141;
	atom.shared.add.u32 	%r144, [%r143], 1;
$L__BB6_33:
	ld.global.u8 	%rs16, [%rd2+15];
	add.s16 	%rs52, %rs16, -97;
	and.b16  	%rs53, %rs52, 255;
	setp.gt.u16 	%p18, %rs53, 25;
	@%p18 bra 	$L__BB6_35;
	cvt.u32.u16 	%r145, %rs16;
	and.b32  	%r146, %r145, 255;
	add.s32 	%r147, %r146, -97;
	and.b32  	%r148, %r147, -4;
	add.s32 	%r150, %r31, %r148;
	atom.shared.add.u32 	%r151, [%r150], 1;
$L__BB6_35:
	setp.lt.s32 	%p19, %r4, 17;
	add.s32 	%r200, %r5, 16;
	setp.ge.u32 	%p20, %r200, %r29;
	or.pred  	%p21, %p19, %p20;
	@%p21 bra 	$L__BB6_53;
	sub.s32 	%r153, %r29, %r5;
	add.s32 	%r154, %r153, -17;
	add.s32 	%r155, %r3, -16;
	min.u32 	%r156, %r154, %r155;
	add.s32 	%r7, %r156, 1;
	and.b32  	%r8, %r7, 3;
	setp.lt.u32 	%p22, %r156, 3;
	mov.b32 	%r206, 16;
	@%p22 bra 	$L__BB6_48;
	and.b32  	%r159, %r7, -4;
	add.s32 	%r9, %r5, 1;
	neg.s32 	%r199, %r159;
	mov.b32 	%r201, 16;
	mov.b32 	%r198, 0;
$L__BB6_38:
	cvt.s64.s32 	%rd7, %r200;
	add.s64 	%rd8, %rd1, %rd7;
	ld.global.u8 	%rs17, [%rd8];
	add.s16 	%rs54, %rs17, -97;
	and.b16  	%rs55, %rs54, 255;
	setp.gt.u16 	%p23, %rs55, 25;
	@%p23 bra 	$L__BB6_40;
	cvt.u32.u16 	%r160, %rs17;
	and.b32  	%r161, %r160, 255;
	add.s32 	%r162, %r161, -97;
	and.b32  	%r163, %r162, -4;
	add.s32 	%r165, %r31, %r163;
	atom.shared.add.u32 	%r166, [%r165], 1;
$L__BB6_40:
	add.s32 	%r167, %r201, %r9;
	cvt.s64.s32 	%rd9, %r167;
	add.s64 	%rd3, %rd1, %rd9;
	ld.global.u8 	%rs18, [%rd3];
	add.s16 	%rs56, %rs18, -97;
	and.b16  	%rs57, %rs56, 255;
	setp.gt.u16 	%p24, %rs57, 25;
	@%p24 bra 	$L__BB6_42;
	cvt.u32.u16 	%r168, %rs18;
	and.b32  	%r169, %r168, 255;
	add.s32 	%r170, %r169, -97;
	and.b32  	%r171, %r170, -4;
	add.s32 	%r173, %r31, %r171;
	atom.shared.add.u32 	%r174, [%r173], 1;
$L__BB6_42:
	ld.global.u8 	%rs19, [%rd3+1];
	add.s16 	%rs58, %rs19, -97;
	and.b16  	%rs59, %rs58, 255;
	setp.gt.u16 	%p25, %rs59, 25;
	@%p25 bra 	$L__BB6_44;
	cvt.u32.u16 	%r175, %rs19;
	and.b32  	%r176, %r175, 255;
	add.s32 	%r177, %r176, -97;
	and.b32  	%r178, %r177, -4;
	add.s32 	%r180, %r31, %r178;
	atom.shared.add.u32 	%r181, [%r180], 1;
$L__BB6_44:
	ld.global.u8 	%rs20, [%rd3+2];
	add.s16 	%rs60, %rs20, -97;
	and.b16  	%rs61, %rs60, 255;
	setp.gt.u16 	%p26, %rs61, 25;
	@%p26 bra 	$L__BB6_46;
	cvt.u32.u16 	%r182, %rs20;
	and.b32  	%r183, %r182, 255;
	add.s32 	%r184, %r183, -97;
	and.b32  	%r185, %r184, -4;
	add.s32 	%r187, %r31, %r185;
	atom.shared.add.u32 	%r188, [%r187], 1;
$L__BB6_46:
	add.s32 	%r201, %r201, 4;
	add.s32 	%r200, %r201, %r5;
	add.s32 	%r199, %r199, 4;
	add.s32 	%r198, %r198, 4;
	setp.ne.s32 	%p27, %r199, 0;
	@%p27 bra 	$L__BB6_38;
	add.s32 	%r206, %r198, 16;
$L__BB6_48:
	setp.eq.s32 	%p28, %r8, 0;
	@%p28 bra 	$L__BB6_53;
	neg.s32 	%r204, %r8;
$L__BB6_50:
	.pragma "nounroll";
	cvt.s64.s32 	%rd10, %r200;
	add.s64 	%rd11, %rd1, %rd10;
	ld.global.u8 	%rs21, [%rd11];
	add.s16 	%rs62, %rs21, -97;
	and.b16  	%rs63, %rs62, 255;
	setp.gt.u16 	%p29, %rs63, 25;
	@%p29 bra 	$L__BB6_52;
	cvt.u32.u16 	%r189, %rs21;
	and.b32  	%r190, %r189, 255;
	add.s32 	%r191, %r190, -97;
	and.b32  	%r192, %r191, -4;
	add.s32 	%r194, %r31, %r192;
	atom.shared.add.u32 	%r195, [%r194], 1;
$L__BB6_52:
	add.s32 	%r206, %r206, 1;
	add.s32 	%r200, %r206, %r5;
	add.s32 	%r204, %r204, 1;
	setp.ne.s32 	%p30, %r204, 0;
	@%p30 bra 	$L__BB6_50;
$L__BB6_53:
	setp.gt.u32 	%p31, %r1, 6;
	bar.sync 	0;
	@%p31 bra 	$L__BB6_55;
	cvta.to.global.u64 	%rd12, %rd4;
	mul.wide.u32 	%rd13, %r1, 4;
	add.s64 	%rd14, %rd12, %rd13;
	ld.shared.u32 	%r196, [%r2];
	atom.global.add.u32 	%r197, [%rd14], %r196;
$L__BB6_55:
	ret;

}
	// .globl	_Z30hist_interleaved_SMEM_unrolledILi16EEvPhPjjj
.visible .entry _Z30hist_interleaved_SMEM_unrolledILi16EEvPhPjjj(
	.param .u64 .ptr .align 1 _Z30hist_interleaved_SMEM_unrolledILi16EEvPhPjjj_param_0,
	.param .u64 .ptr .align 1 _Z30hist_interleaved_SMEM_unrolledILi16EEvPhPjjj_param_1,
	.param .u32 _Z30hist_interleaved_SMEM_unrolledILi16EEvPhPjjj_param_2,
	.param .u32 _Z30hist_interleaved_SMEM_unrolledILi16EEvPhPjjj_param_3
)
{
	.reg .pred 	%p<23>;
	.reg .b16 	%rs<52>;
	.reg .b32 	%r<152>;
	.reg .b64 	%rd<41>;

	ld.param.u64 	%rd3, [_Z30hist_interleaved_SMEM_unrolledILi16EEvPhPjjj_param_0];
	ld.param.u64 	%rd2, [_Z30hist_interleaved_SMEM_unrolledILi16EEvPhPjjj_param_1];
	ld.param.u32 	%r23, [_Z30hist_interleaved_SMEM_unrolledILi16EEvPhPjjj_param_2];
	cvta.to.global.u64 	%rd1, %rd3;
	mov.u32 	%r24, %ctaid.x;
	mov.u32 	%r1, %ntid.x;
	mov.u32 	%r2, %tid.x;
	mad.lo.s32 	%r3, %r24, %r1, %r2;
	setp.gt.u32 	%p1, %r2, 6;
	shl.b32 	%r25, %r2, 2;
	mov.u32 	%r26, histo_s;
	add.s32 	%r4, %r26, %r25;
	@%p1 bra 	$L__BB7_2;
	mov.b32 	%r27, 0;
	st.shared.u32 	[%r4], %r27;
$L__BB7_2:
	bar.sync 	0;
	mov.u32 	%r28, %nctaid.x;
	mul.lo.s32 	%r5, %r1, %r28;
	mad.lo.s32 	%r6, %r5, 15, %r3;
	setp.ge.u32 	%p2, %r6, %r23;
	@%p2 bra 	$L__BB7_35;
	cvt.u64.u32 	%rd4, %r3;
	add.s64 	%rd5, %rd1, %rd4;
	ld.global.u8 	%rs1, [%rd5];
	add.s16 	%rs18, %rs1, -97;
	and.b16  	%rs19, %rs18, 255;
	setp.gt.u16 	%p3, %rs19, 25;
	@%p3 bra 	$L__BB7_5;
	cvt.u32.u16 	%r29, %rs1;
	and.b32  	%r30, %r29, 255;
	add.s32 	%r31, %r30, -97;
	and.b32  	%r32, %r31, -4;
	add.s32 	%r34, %r26, %r32;
	atom.shared.add.u32 	%r35, [%r34], 1;
$L__BB7_5:
	mad.lo.s32 	%r7, %r5, -14, %r6;
	cvt.u64.u32 	%rd6, %r7;
	add.s64 	%rd7, %rd1, %rd6;
	ld.global.u8 	%rs2, [%rd7];
	add.s16 	%rs20, %rs2, -97;
	and.b16  	%rs21, %rs20, 255;
	setp.gt.u16 	%p4, %rs21, 25;
	@%p4 bra 	$L__BB7_7;
	cvt.u32.u16 	%r36, %rs2;
	and.b32  	%r37, %r36, 255;
	add.s32 	%r38, %r37, -97;
	and.b32  	%r39, %r38, -4;
	add.s32 	%r41, %r26, %r39;
	atom.shared.add.u32 	%r42, [%r41], 1;
$L__BB7_7:
	add.s32 	%r8, %r7, %r5;
	cvt.u64.u32 	%rd8, %r8;
	add.s64 	%rd9, %rd1, %rd8;
	ld.global.u8 	%rs3, [%rd9];
	add.s16 	%rs22, %rs3, -97;
	and.b16  	%rs23, %rs22, 255;
	setp.gt.u16 	%p5, %rs23, 25;
	@%p5 bra 	$L__BB7_9;
	cvt.u32.u16 	%r43, %rs3;
	and.b32  	%r44, %r43, 255;
	add.s32 	%r45, %r44, -97;
	and.b32  	%r46, %r45, -4;
	add.s32 	%r48, %r26, %r46;
	atom.shared.add.u32 	%r49, [%r48], 1;
$L__BB7_9:
	add.s32 	%r9, %r8, %r5;
	cvt.u64.u32 	%rd10, %r9;
	add.s64 	%rd11, %rd1, %rd10;
	ld.global.u8 	%rs4, [%rd11];
	add.s16 	%rs24, %rs4, -97;
	and.b16  	%rs25, %rs24, 255;
	setp.gt.u16 	%p6, %rs25, 25;
	@%p6 bra 	$L__BB7_11;
	cvt.u32.u16 	%r50, %rs4;
	and.b32  	%r51, %r50, 255;
	add.s32 	%r52, %r51, -97;
	and.b32  	%r53, %r52, -4;
	add.s32 	%r55, %r26, %r53;
	atom.shared.add.u32 	%r56, [%r55], 1;
$L__BB7_11:
	add.s32 	%r10, %r9, %r5;
	cvt.u64.u32 	%rd12, %r10;
	add.s64 	%rd13, %rd1, %rd12;
	ld.global.u8 	%rs5, [%rd13];
	add.s16 	%rs26, %rs5, -97;
	and.b16  	%rs27, %rs26, 255;
	setp.gt.u16 	%p7, %rs27, 25;
	@%p7 bra 	$L__BB7_13;
	cvt.u32.u16 	%r57, %rs5;
	and.b32  	%r58, %r57, 255;
	add.s32 	%r59, %r58, -97;
	and.b32  	%r60, %r59, -4;
	add.s32 	%r62, %r26, %r60;
	atom.shared.add.u32 	%r63, [%r62], 1;
$L__BB7_13:
	add.s32 	%r11, %r10, %r5;
	cvt.u64.u32 	%rd14, %r11;
	add.s64 	%rd15, %rd1, %rd14;
	ld.global.u8 	%rs6, [%rd15];
	add.s16 	%rs28, %rs6, -97;
	and.b16  	%rs29, %rs28, 255;
	setp.gt.u16 	%p8, %rs29, 25;
	@%p8 bra 	$L__BB7_15;
	cvt.u32.u16 	%r64, %rs6;
	and.b32  	%r65, %r64, 255;
	add.s32 	%r66, %r65, -97;
	and.b32  	%r67, %r66, -4;
	add.s32 	%r69, %r26, %r67;
	atom.shared.add.u32 	%r70, [%r69], 1;
$L__BB7_15:
	add.s32 	%r12, %r11, %r5;
	cvt.u64.u32 	%rd16, %r12;
	add.s64 	%rd17, %rd1, %rd16;
	ld.global.u8 	%rs7, [%rd17];
	add.s16 	%rs30, %rs7, -97;
	and.b16  	%rs31, %rs30, 255;
	setp.gt.u16 	%p9, %rs31, 25;
	@%p9 bra 	$L__BB7_17;
	cvt.u32.u16 	%r71, %rs7;
	and.b32  	%r72, %r71, 255;
	add.s32 	%r73, %r72, -97;
	and.b32  	%r74, %r73, -4;
	add.s32 	%r76, %r26, %r74;
	atom.shared.add.u32 	%r77, [%r76], 1;
$L__BB7_17:
	add.s32 	%r13, %r12, %r5;
	cvt.u64.u32 	%rd18, %r13;
	add.s64 	%rd19, %rd1, %rd18;
	ld.global.u8 	%rs8, [%rd19];
	add.s16 	%rs32, %rs8, -97;
	and.b16  	%rs33, %rs32, 255;
	setp.gt.u16 	%p10, %rs33, 25;
	@%p10 bra 	$L__BB7_19;
	cvt.u32.u16 	%r78, %rs8;
	and.b32  	%r79, %r78, 255;
	add.s32 	%r80, %r79, -97;
	and.b32  	%r81, %r80, -4;
	add.s32 	%r83, %r26, %r81;
	atom.shared.add.u32 	%r84, [%r83], 1;
$L__BB7_19:
	add.s32 	%r14, %r13, %r5;
	cvt.u64.u32 	%rd20, %r14;
	add.s64 	%rd21, %rd1, %rd20;
	ld.global.u8 	%rs9, [%rd21];
	add.s16 	%rs34, %rs9, -97;
	and.b16  	%rs35, %rs34, 255;
	setp.gt.u16 	%p11, %rs35, 25;
	@%p11 bra 	$L__BB7_21;
	cvt.u32.u16 	%r85, %rs9;
	and.b32  	%r86, %r85, 255;
	add.s32 	%r87, %r86, -97;
	and.b32  	%r88, %r87, -4;
	add.s32 	%r90, %r26, %r88;
	atom.shared.add.u32 	%r91, [%r90], 1;
$L__BB7_21:
	add.s32 	%r15, %r14, %r5;
	cvt.u64.u32 	%rd22, %r15;
	add.s64 	%rd23, %rd1, %rd22;
	ld.global.u8 	%rs10, [%rd23];
	add.s16 	%rs36, %rs10, -97;
	and.b16  	%rs37, %rs36, 255;
	setp.gt.u16 	%p12, %rs37, 25;
	@%p12 bra 	$L__BB7_23;
	cvt.u32.u16 	%r92, %rs10;
	and.b32  	%r93, %r92, 255;
	add.s32 	%r94, %r93, -97;
	and.b32  	%r95, %r94, -4;
	add.s32 	%r97, %r26, %r95;
	atom.shared.add.u32 	%r98, [%r97], 1;
$L__BB7_23:
	add.s32 	%r16, %r15, %r5;
	cvt.u64.u32 	%rd24, %r16;
	add.s64 	%rd25, %rd1, %rd24;
	ld.global.u8 	%rs11, [%rd25];
	add.s16 	%rs38, %rs11, -97;
	and.b16  	%rs39, %rs38, 255;
	setp.gt.u16 	%p13, %rs39, 25;
	@%p13 bra 	$L__BB7_25;
	cvt.u32.u16 	%r99, %rs11;
	and.b32  	%r100, %r99, 255;
	add.s32 	%r101, %r100, -97;
	and.b32  	%r102, %r101, -4;
	add.s32 	%r104, %r26, %r102;
	atom.shared.add.u32 	%r105, [%r104], 1;
$L__BB7_25:
	add.s32 	%r17, %r16, %r5;
	cvt.u64.u32 	%rd26, %r17;
	add.s64 	%rd27, %rd1, %rd26;
	ld.global.u8 	%rs12, [%rd27];
	add.s16 	%rs40, %rs12, -97;
	and.b16  	%rs41, %rs40, 255;
	setp.gt.u16 	%p14, %rs41, 25;
	@%p14 bra 	$L__BB7_27;
	cvt.u32.u16 	%r106, %rs12;
	and.b32  	%r107, %r106, 255;
	add.s32 	%r108, %r107, -97;
	and.b32  	%r109, %r108, -4;
	add.s32 	%r111, %r26, %r109;
	atom.shared.add.u32 	%r112, [%r111], 1;
$L__BB7_27:
	add.s32 	%r18, %r17, %r5;
	cvt.u64.u32 	%rd28, %r18;
	add.s64 	%rd29, %rd1, %rd28;
	ld.global.u8 	%rs13, [%rd29];
	add.s16 	%rs42, %rs13, -97;
	and.b16  	%rs43, %rs42, 255;
	setp.gt.u16 	%p15, %rs43, 25;
	@%p15 bra 	$L__BB7_29;
	cvt.u32.u16 	%r113, %rs13;
	and.b32  	%r114, %r113, 255;
	add.s32 	%r115, %r114, -97;
	and.b32  	%r116, %r115, -4;
	add.s32 	%r118, %r26, %r116;
	atom.shared.add.u32 	%r119, [%r118], 1;
$L__BB7_29:
	add.s32 	%r19, %r18, %r5;
	cvt.u64.u32 	%rd30, %r19;
	add.s64 	%rd31, %rd1, %rd30;
	ld.global.u8 	%rs14, [%rd31];
	add.s16 	%rs44, %rs14, -97;
	and.b16  	%rs45, %rs44, 255;
	setp.gt.u16 	%p16, %rs45, 25;
	@%p16 bra 	$L__BB7_31;
	cvt.u32.u16 	%r120, %rs14;
	and.b32  	%r121, %r120, 255;
	add.s32 	%r122, %r121, -97;
	and.b32  	%r123, %r122, -4;
	add.s32 	%r125, %r26, %r123;
	atom.shared.add.u32 	%r126, [%r125], 1;
$L__BB7_31:
	add.s32 	%r127, %r19, %r5;
	cvt.u64.u32 	%rd32, %r127;
	add.s64 	%rd33, %rd1, %rd32;
	ld.global.u8 	%rs15, [%rd33];
	add.s16 	%rs46, %rs15, -97;
	and.b16  	%rs47, %rs46, 255;
	setp.gt.u16 	%p17, %rs47, 25;
	@%p17 bra 	$L__BB7_33;
	cvt.u32.u16 	%r128, %rs15;
	and.b32  	%r129, %r128, 255;
	add.s32 	%r130, %r129, -97;
	and.b32  	%r131, %r130, -4;
	add.s32 	%r133, %r26, %r131;
	atom.shared.add.u32 	%r134, [%r133], 1;
$L__BB7_33:
	cvt.u64.u32 	%rd34, %r6;
	add.s64 	%rd35, %rd1, %rd34;
	ld.global.u8 	%rs16, [%rd35];
	add.s16 	%rs48, %rs16, -97;
	and.b16  	%rs49, %rs48, 255;
	setp.gt.u16 	%p18, %rs49, 25;
	@%p18 bra 	$L__BB7_35;
	cvt.u32.u16 	%r135, %rs16;
	and.b32  	%r136, %r135, 255;
	add.s32 	%r137, %r136, -97;
	and.b32  	%r138, %r137, -4;
	add.s32 	%r140, %r26, %r138;
	atom.shared.add.u32 	%r141, [%r140], 1;
$L__BB7_35:
	add.s32 	%r151, %r6, %r5;
	setp.ge.u32 	%p19, %r151, %r23;
	@%p19 bra 	$L__BB7_39;
$L__BB7_36:
	cvt.u64.u32 	%rd36, %r151;
	add.s64 	%rd37, %rd1, %rd36;
	ld.global.u8 	%rs17, [%rd37];
	add.s16 	%rs50, %rs17, -97;
	and.b16  	%rs51, %rs50, 255;
	setp.gt.u16 	%p20, %rs51, 25;
	@%p20 bra 	$L__BB7_38;
	cvt.u32.u16 	%r142, %rs17;
	and.b32  	%r143, %r142, 255;
	add.s32 	%r144, %r143, -97;
	and.b32  	%r145, %r144, -4;
	add.s32 	%r147, %r26, %r145;
	atom.shared.add.u32 	%r148, [%r147], 1;
$L__BB7_38:
	add.s32 	%r151, %r151, %r5;
	setp.lt.u32 	%p21, %r151, %r23;
	@%p21 bra 	$L__BB7_36;
$L__BB7_39:
	setp.gt.u32 	%p22, %r2, 6;
	bar.sync 	0;
	@%p22 bra 	$L__BB7_41;
	cvta.to.global.u64 	%rd38, %rd2;
	mul.wide.u32 	%rd39, %r2, 4;
	add.s64 	%rd40, %rd38, %rd39;
	ld.shared.u32 	%r149, [%r4];
	atom.global.add.u32 	%r150, [%rd40], %r149;
$L__BB7_41:
	ret;

}


// ===== COMPILED SASS (sm_100) =====

	.target	sm_100

	.elftype	@"ET_EXEC"


//--------------------- .note.nv.tkinfo           --------------------------
	.section	.note.nv.tkinfo,"",@"SHT_NOTE"
	.sectionflags	@"SHF_NOTE_NV_TKINFO"
	.tkinfo
        /*0018*/ 	.word	0x00000002
        /*0030*/ 	.string	""
        /*0030*/ 	.string	"ptxas"
        /*0030*/ 	.string	"Cuda compilation tools, release 13.0, V13.0.88"
        /*0030*/ 	.string	"Build cuda_13.0.r13.0/compiler.36424714_0"
        /*0030*/ 	.string	"-arch sm_100 -m 64 "



//--------------------- .note.nv.cuinfo           --------------------------
	.section	.note.nv.cuinfo,"",@"SHT_NOTE"
	.sectionflags	@"SHF_NOTE_NV_CUINFO"
        /*0018*/ 	.short	0x0002
        /*001a*/ 	.short	0x0064
        /*001c*/ 	.short	0x0082
	.zero		2


//--------------------- .nv.info                  --------------------------
	.section	.nv.info,"",@"SHT_CUDA_INFO"
	.align	4


	//----- nvinfo : EIATTR_REGCOUNT
	.align		4
        /*0000*/ 	.byte	0x04, 0x2f
        /*0002*/ 	.short	(.L_1 - .L_0)
	.align		4
.L_0:
        /*0004*/ 	.word	index@(_Z22hist_block_per_elememtPhlPj)
        /*0008*/ 	.word	0x00000008


	//----- nvinfo : EIATTR_FRAME_SIZE
	.align		4
.L_1:
        /*000c*/ 	.byte	0x04, 0x11
        /*000e*/ 	.short	(.L_3 - .L_2)
	.align		4
.L_2:
        /*0010*/ 	.word	index@(_Z22hist_block_per_elememtPhlPj)
        /*0014*/ 	.word	0x00000000


	//----- nvinfo : EIATTR_REGCOUNT
	.align		4
.L_3:
        /*0018*/ 	.byte	0x04, 0x2f
        /*001a*/ 	.short	(.L_5 - .L_4)
	.align		4
.L_4:
        /*001c*/ 	.word	index@(_Z27hist_block_per_elememt_SMEMPhPjjj)
        /*0020*/ 	.word	0x0000000c


	//----- nvinfo : EIATTR_FRAME_SIZE
	.align		4
.L_5:
        /*0024*/ 	.byte	0x04, 0x11
        /*0026*/ 	.short	(.L_7 - .L_6)
	.align		4
.L_6:
        /*0028*/ 	.word	index@(_Z27hist_block_per_elememt_SMEMPhPjjj)
        /*002c*/ 	.word	0x00000000


	//----- nvinfo : EIATTR_REGCOUNT
	.align		4
.L_7:
        /*0030*/ 	.byte	0x04, 0x2f
        /*0032*/ 	.short	(.L_9 - .L_8)
	.align		4
.L_8:
        /*0034*/ 	.word	index@(_Z22hist_block_partitionedPhlPj)
        /*0038*/ 	.word	0x00000010


	//----- nvinfo : EIATTR_FRAME_SIZE
	.align		4
.L_9:
        /*003c*/ 	.byte	0x04, 0x11
        /*003e*/ 	.short	(.L_11 - .L_10)
	.align		4
.L_10:
        /*0040*/ 	.word	index@($__internal_0_$__cuda_sm20_div_s64)
        /*0044*/ 	.word	0x00000000


	//----- nvinfo : EIATTR_FRAME_SIZE
	.align		4
.L_11:
        /*0048*/ 	.byte	0x04, 0x11
        /*004a*/ 	.short	(.L_13 - .L_12)
	.align		4
.L_12:
        /*004c*/ 	.word	index@(_Z22hist_block_partitionedPhlPj)
        /*0050*/ 	.word	0x00000000


	//----- nvinfo : EIATTR_REGCOUNT
	.align		4
.L_13:
        /*0054*/ 	.byte	0x04, 0x2f
        /*0056*/ 	.short	(.L_15 - .L_14)
	.align		4
.L_14:
        /*0058*/ 	.word	index@(_Z27hist_block_partitioned_SMEMPhPjjj)
        /*005c*/ 	.word	0x0000000c


	//----- nvinfo : EIATTR_FRAME_SIZE
	.align		4
.L_15:
        /*0060*/ 	.byte	0x04, 0x11
        /*0062*/ 	.short	(.L_17 - .L_16)
	.align		4
.L_16:
        /*0064*/ 	.word	index@(_Z27hist_block_partitioned_SMEMPhPjjj)
        /*0068*/ 	.word	0x00000000


	//----- nvinfo : EIATTR_REGCOUNT
	.align		4
.L_17:
        /*006c*/ 	.byte	0x04, 0x2f
        /*006e*/ 	.short	(.L_19 - .L_18)
	.align		4
.L_18:
        /*0070*/ 	.word	index@(_Z16hist_interleavedPhlPj)
        /*0074*/ 	.word	0x0000000e


	//----- nvinfo : EIATTR_FRAME_SIZE
	.align		4
.L_19:
        /*0078*/ 	.byte	0x04, 0x11
        /*007a*/ 	.short	(.L_21 - .L_20)
	.align		4
.L_20:
        /*007c*/ 	.word	index@(_Z16hist_interleavedPhlPj)
        /*0080*/ 	.word	0x00000000


	//----- nvinfo : EIATTR_REGCOUNT
	.align		4
.L_21:
        /*0084*/ 	.byte	0x04, 0x2f
        /*0086*/ 	.short	(.L_23 - .L_22)
	.align		4
.L_22:
        /*0088*/ 	.word	index@(_Z21hist_interleaved_SMEMPhPjjj)
        /*008c*/ 	.word	0x0000000c


	//----- nvinfo : EIATTR_FRAME_SIZE
	.align		4
.L_23:
        /*0090*/ 	.byte	0x04, 0x11
        /*0092*/ 	.short	(.L_25 - .L_24)
	.align		4
.L_24:
        /*0094*/ 	.word	index@(_Z21hist_interleaved_SMEMPhPjjj)
        /*0098*/ 	.word	0x00000000


	//----- nvinfo : EIATTR_REGCOUNT
	.align		4
.L_25:
        /*009c*/ 	.byte	0x04, 0x2f
        /*009e*/ 	.short	(.L_27 - .L_26)
	.align		4
.L_26:
        /*00a0*/ 	.word	index@(_Z36hist_block_partitioned_SMEM_unrolledILi16EEvPhPjjj)
        /*00a4*/ 	.word	0x0000001e


	//----- nvinfo : EIATTR_FRAME_SIZE
	.align		4
.L_27:
        /*00a8*/ 	.byte	0x04, 0x11
        /*00aa*/ 	.short	(.L_29 - .L_28)
	.align		4
.L_28:
        /*00ac*/ 	.word	index@(_Z36hist_block_partitioned_SMEM_unrolledILi16EEvPhPjjj)
        /*00b0*/ 	.word	0x00000000


	//----- nvinfo : EIATTR_REGCOUNT
	.align		4
.L_29:
        /*00b4*/ 	.byte	0x04, 0x2f
        /*00b6*/ 	.short	(.L_31 - .L_30)
	.align		4
.L_30:
        /*00b8*/ 	.word	index@(_Z30hist_interleaved_SMEM_unrolledILi16EEvPhPjjj)
        /*00bc*/ 	.word	0x0000001f


	//----- nvinfo : EIATTR_FRAME_SIZE
	.align		4
.L_31:
        /*00c0*/ 	.byte	0x04, 0x11
        /*00c2*/ 	.short	(.L_33 - .L_32)
	.align		4
.L_32:
        /*00c4*/ 	.word	index@(_Z30hist_interleaved_SMEM_unrolledILi16EEvPhPjjj)
        /*00c8*/ 	.word	0x00000000


	//----- nvinfo : EIATTR_MIN_STACK_SIZE
	.align		4
.L_33:
        /*00cc*/ 	.byte	0x04, 0x12
        /*00ce*/ 	.short	(.L_35 - .L_34)
	.align		4
.L_34:
        /*00d0*/ 	.word	index@(_Z30hist_interleaved_SMEM_unrolledILi16EEvPhPjjj)
        /*00d4*/ 	.word	0x00000000


	//----- nvinfo : EIATTR_MIN_STACK_SIZE
	.align		4
.L_35:
        /*00d8*/ 	.byte	0x04, 0x12
        /*00da*/ 	.short	(.L_37 - .L_36)
	.align		4
.L_36:
        /*00dc*/ 	.word	index@(_Z36hist_block_partitioned_SMEM_unrolledILi16EEvPhPjjj)
        /*00e0*/ 	.word	0x00000000


	//----- nvinfo : EIATTR_MIN_STACK_SIZE
	.align		4
.L_37:
        /*00e4*/ 	.byte	0x04, 0x12
        /*00e6*/ 	.short	(.L_39 - .L_38)
	.align		4
.L_38:
        /*00e8*/ 	.word	index@(_Z21hist_interleaved_SMEMPhPjjj)
        /*00ec*/ 	.word	0x00000000


	//----- nvinfo : EIATTR_MIN_STACK_SIZE
	.align		4
.L_39:
        /*00f0*/ 	.byte	0x04, 0x12
        /*00f2*/ 	.short	(.L_41 - .L_40)
	.align		4
.L_40:
        /*00f4*/ 	.word	index@(_Z16hist_interleavedPhlPj)
        /*00f8*/ 	.word	0x00000000


	//----- nvinfo : EIATTR_MIN_STACK_SIZE
	.align		4
.L_41:
        /*00fc*/ 	.byte	0x04, 0x12
        /*00fe*/ 	.short	(.L_43 - .L_42)
	.align		4
.L_42:
        /*0100*/ 	.word	index@(_Z27hist_block_partitioned_SMEMPhPjjj)
        /*0104*/ 	.word	0x00000000


	//----- nvinfo : EIATTR_MIN_STACK_SIZE
	.align		4
.L_43:
        /*0108*/ 	.byte	0x04, 0x12
        /*010a*/ 	.short	(.L_45 - .L_44)
	.align		4
.L_44:
        /*010c*/ 	.word	index@(_Z22hist_block_partitionedPhlPj)
        /*0110*/ 	.word	0x00000000


	//----- nvinfo : EIATTR_MIN_STACK_SIZE
	.align		4
.L_45:
        /*0114*/ 	.byte	0x04, 0x12
        /*0116*/ 	.short	(.L_47 - .L_46)
	.align		4
.L_46:
        /*0118*/ 	.word	index@(_Z27hist_block_per_elememt_SMEMPhPjjj)
        /*011c*/ 	.word	0x00000000


	//----- nvinfo : EIATTR_MIN_STACK_SIZE
	.align		4
.L_47:
        /*0120*/ 	.byte	0x04, 0x12
        /*0122*/ 	.short	(.L_49 - .L_48)
	.align		4
.L_48:
        /*0124*/ 	.word	index@(_Z22hist_block_per_elememtPhlPj)
        /*0128*/ 	.word	0x00000000
.L_49:


//--------------------- .nv.compat                --------------------------
	.section	.nv.compat,"",@"SHT_CUDA_COMPAT_INFO"
	.align	4
        /*0000*/ 	.byte	0x02, 0x09, 0x00, 0x00, 0x02, 0x02, 0x01, 0x00, 0x02, 0x05, 0x05, 0x00, 0x03, 0x07, 0x01, 0x01
        /*0010*/ 	.byte	0x02, 0x03, 0x00, 0x00, 0x02, 0x06, 0x01, 0x00, 0x04, 0x0b, 0x08, 0x00, 0x09, 0x00, 0x00, 0x00
        /*0020*/ 	.byte	0x00, 0x00, 0x00, 0x00


//--------------------- .nv.info._Z30hist_interleaved_SMEM_unrolledILi16EEvPhPjjj --------------------------
	.section	.nv.info._Z30hist_interleaved_SMEM_unrolledILi16EEvPhPjjj,"",@"SHT_CUDA_INFO"
	.sectionflags	@""
	.align	4


	//----- nvinfo : EIATTR_CUDA_API_VERSION
	.align		4
        /*0000*/ 	.byte	0x04, 0x37
        /*0002*/ 	.short	(.L_51 - .L_50)
.L_50:
        /*0004*/ 	.word	0x00000082


	//----- nvinfo : EIATTR_KPARAM_INFO
	.align		4
.L_51:
        /*0008*/ 	.byte	0x04, 0x17
        /*000a*/ 	.short	(.L_53 - .L_52)
.L_52:
        /*000c*/ 	.word	0x00000000
        /*0010*/ 	.short	0x0003
        /*0012*/ 	.short	0x0014
        /*0014*/ 	.byte	0x00, 0xf0, 0x11, 0x00


	//----- nvinfo : EIATTR_KPARAM_INFO
	.align		4
.L_53:
        /*0018*/ 	.byte	0x04, 0x17
        /*001a*/ 	.short	(.L_55 - .L_54)
.L_54:
        /*001c*/ 	.word	0x00000000
        /*0020*/ 	.short	0x0002
        /*0022*/ 	.short	0x0010
        /*0024*/ 	.byte	0x00, 0xf0, 0x11, 0x00


	//----- nvinfo : EIATTR_KPARAM_INFO
	.align		4
.L_55:
        /*0028*/ 	.byte	0x04, 0x17
        /*002a*/ 	.short	(.L_57 - .L_56)
.L_56:
        /*002c*/ 	.word	0x00000000
        /*0030*/ 	.short	0x0001
        /*0032*/ 	.short	0x0008
        /*0034*/ 	.byte	0x00, 0xf5, 0x21, 0x00


	//----- nvinfo : EIATTR_KPARAM_INFO
	.align		4
.L_57:
        /*0038*/ 	.byte	0x04, 0x17
        /*003a*/ 	.short	(.L_59 - .L_58)
.L_58:
        /*003c*/ 	.word	0x00000000
        /*0040*/ 	.short	0x0000
        /*0042*/ 	.short	0x0000
        /*0044*/ 	.byte	0x00, 0xf5, 0x21, 0x00


	//----- nvinfo : EIATTR_SPARSE_MMA_MASK
	.align		4
.L_59:
        /*0048*/ 	.byte	0x03, 0x50
        /*004a*/ 	.short	0x0000


	//----- nvinfo : EIATTR_MAXREG_COUNT
	.align		4
        /*004c*/ 	.byte	0x03, 0x1b
        /*004e*/ 	.short	0x00ff


	//----- nvinfo : EIATTR_NUM_BARRIERS
	.align		4
        /*0050*/ 	.byte	0x02, 0x4c
        /*0052*/ 	.byte	0x01
	.zero		1


	//----- nvinfo : EIATTR_MERCURY_ISA_VERSION
	.align		4
        /*0054*/ 	.byte	0x03, 0x5f
        /*0056*/ 	.short	0x0101


	//----- nvinfo : EIATTR_VRC_CTA_INIT_COUNT
	.align		4
        /*0058*/ 	.byte	0x02, 0x4a
	.zero		1
	.zero		1


	//----- nvinfo : EIATTR_EXIT_INSTR_OFFSETS
	.align		4
        /*005c*/ 	.byte	0x04, 0x1c
        /*005e*/ 	.short	(.L_61 - .L_60)


	//   ....[0]....
.L_60:
        /*0060*/ 	.word	0x00000ee0


	//   ....[1]....
        /*0064*/ 	.word	0x00000f30


	//----- nvinfo : EIATTR_CRS_STACK_SIZE
	.align		4
.L_61:
        /*0068*/ 	.byte	0x04, 0x1e
        /*006a*/ 	.short	(.L_63 - .L_62)
.L_62:
        /*006c*/ 	.word	0x00000000


	//----- nvinfo : EIATTR_CBANK_PARAM_SIZE
	.align		4
.L_63:
        /*0070*/ 	.byte	0x03, 0x19
        /*0072*/ 	.short	0x0018


	//----- nvinfo : EIATTR_PARAM_CBANK
	.align		4
        /*0074*/ 	.byte	0x04, 0x0a
        /*0076*/ 	.short	(.L_65 - .L_64)
	.align		4
.L_64:
        /*0078*/ 	.word	index@(.nv.constant0._Z30hist_interleaved_SMEM_unrolledILi16EEvPhPjjj)
        /*007c*/ 	.short	0x0380
        /*007e*/ 	.short	0x0018


	//----- nvinfo : EIATTR_SW_WAR
	.align		4
.L_65:
        /*0080*/ 	.byte	0x04, 0x36
        /*0082*/ 	.short	(.L_67 - .L_66)
.L_66:
        /*0084*/ 	.word	0x00000008
.L_67:


//--------------------- .nv.info._Z36hist_block_partitioned_SMEM_unrolledILi16EEvPhPjjj --------------------------
	.section	.nv.info._Z36hist_block_partitioned_SMEM_unrolledILi16EEvPhPjjj,"",@"SHT_CUDA_INFO"
	.sectionflags	@""
	.align	4


	//----- nvinfo : EIATTR_CUDA_API_VERSION
	.align		4
        /*0000*/ 	.byte	0x04, 0x37
        /*0002*/ 	.short	(.L_69 - .L_68)
.L_68:
        /*0004*/ 	.word	0x00000082


	//----- nvinfo : EIATTR_KPARAM_INFO
	.align		4
.L_69:
        /*0008*/ 	.byte	0x04, 0x17
        /*000a*/ 	.short	(.L_71 - .L_70)
.L_70:
        /*000c*/ 	.word	0x00000000
        /*0010*/ 	.short	0x0003
        /*0012*/ 	.short	0x0014
        /*0014*/ 	.byte	0x00, 0xf0, 0x11, 0x00


	//----- nvinfo : EIATTR_KPARAM_INFO
	.align		4
.L_71:
        /*0018*/ 	.byte	0x04, 0x17
        /*001a*/ 	.short	(.L_73 - .L_72)
.L_72:
        /*001c*/ 	.word	0x00000000
        /*0020*/ 	.short	0x0002
        /*0022*/ 	.short	0x0010
        /*0024*/ 	.byte	0x00, 0xf0, 0x11, 0x00


	//----- nvinfo : EIATTR_KPARAM_INFO
	.align		4
.L_73:
        /*0028*/ 	.byte	0x04, 0x17
        /*002a*/ 	.short	(.L_75 - .L_74)
.L_74:
        /*002c*/ 	.word	0x00000000
        /*0030*/ 	.short	0x0001
        /*0032*/ 	.short	0x0008
        /*0034*/ 	.byte	0x00, 0xf5, 0x21, 0x00


	//----- nvinfo : EIATTR_KPARAM_INFO
	.align		4
.L_75:
        /*0038*/ 	.byte	0x04, 0x17
        /*003a*/ 	.short	(.L_77 - .L_76)
.L_76:
        /*003c*/ 	.word	0x00000000
        /*0040*/ 	.short	0x0000
        /*0042*/ 	.short	0x0000
        /*0044*/ 	.byte	0x00, 0xf5, 0x21, 0x00


	//----- nvinfo : EIATTR_SPARSE_MMA_MASK
	.align		4
.L_77:
        /*0048*/ 	.byte	0x03, 0x50
        /*004a*/ 	.short	0x0000


	//----- nvinfo : EIATTR_MAXREG_COUNT
	.align		4
        /*004c*/ 	.byte	0x03, 0x1b
        /*004e*/ 	.short	0x00ff


	//----- nvinfo : EIATTR_NUM_BARRIERS
	.align		4
        /*0050*/ 	.byte	0x02, 0x4c
        /*0052*/ 	.byte	0x01
	.zero		1


	//----- nvinfo : EIATTR_MERCURY_ISA_VERSION
	.align		4
        /*0054*/ 	.byte	0x03, 0x5f
        /*0056*/ 	.short	0x0101


	//----- nvinfo : EIATTR_VRC_CTA_INIT_COUNT
	.align		4
        /*0058*/ 	.byte	0x02, 0x4a
	.zero		1
	.zero		1


	//----- nvinfo : EIATTR_EXIT_INSTR_OFFSETS
	.align		4
        /*005c*/ 	.byte	0x04, 0x1c
        /*005e*/ 	.short	(.L_79 - .L_78)


	//   ....[0]....
.L_78:
        /*0060*/ 	.word	0x000011e0


	//   ....[1]....
        /*0064*/ 	.word	0x00001230


	//----- nvinfo : EIATTR_CRS_STACK_SIZE
	.align		4
.L_79:
        /*0068*/ 	.byte	0x04, 0x1e
        /*006a*/ 	.short	(.L_81 - .L_80)
.L_80:
        /*006c*/ 	.word	0x00000000


	//----- nvinfo : EIATTR_CBANK_PARAM_SIZE
	.align		4
.L_81:
        /*0070*/ 	.byte	0x03, 0x19
        /*0072*/ 	.short	0x0018


	//----- nvinfo : EIATTR_PARAM_CBANK
	.align		4
        /*0074*/ 	.byte	0x04, 0x0a
        /*0076*/ 	.short	(.L_83 - .L_82)
	.align		4
.L_82:
        /*0078*/ 	.word	index@(.nv.constant0._Z36hist_block_partitioned_SMEM_unrolledILi16EEvPhPjjj)
        /*007c*/ 	.short	0x0380
        /*007e*/ 	.short	0x0018


	//----- nvinfo : EIATTR_SW_WAR
	.align		4
.L_83:
        /*0080*/ 	.byte	0x04, 0x36
        /*0082*/ 	.short	(.L_85 - .L_84)
.L_84:
        /*0084*/ 	.word	0x00000008
.L_85:


//--------------------- .nv.info._Z21hist_interleaved_SMEMPhPjjj --------------------------
	.section	.nv.info._Z21hist_interleaved_SMEMPhPjjj,"",@"SHT_CUDA_INFO"
	.sectionflags	@""
	.align	4


	//----- nvinfo : EIATTR_CUDA_API_VERSION
	.align		4
        /*0000*/ 	.byte	0x04, 0x37
        /*0002*/ 	.short	(.L_87 - .L_86)
.L_86:
        /*0004*/ 	.word	0x00000082


	//----- nvinfo : EIATTR_KPARAM_INFO
	.align		4
.L_87:
        /*0008*/ 	.byte	0x04, 0x17
        /*000a*/ 	.short	(.L_89 - .L_88)
.L_88:
        /*000c*/ 	.word	0x00000000
        /*0010*/ 	.short	0x0003
        /*0012*/ 	.short	0x0014
        /*0014*/ 	.byte	0x00, 0xf0, 0x11, 0x00


	//----- nvinfo : EIATTR_KPARAM_INFO
	.align		4
.L_89:
        /*0018*/ 	.byte	0x04, 0x17
        /*001a*/ 	.short	(.L_91 - .L_90)
.L_90:
        /*001c*/ 	.word	0x00000000
        /*0020*/ 	.short	0x0002
        /*0022*/ 	.short	0x0010
        /*0024*/ 	.byte	0x00, 0xf0, 0x11, 0x00


	//----- nvinfo : EIATTR_KPARAM_INFO
	.align		4
.L_91:
        /*0028*/ 	.byte	0x04, 0x17
        /*002a*/ 	.short	(.L_93 - .L_92)
.L_92:
        /*002c*/ 	.word	0x00000000
        /*0030*/ 	.short	0x0001
        /*0032*/ 	.short	0x0008
        /*0034*/ 	.byte	0x00, 0xf5, 0x21, 0x00


	//----- nvinfo : EIATTR_KPARAM_INFO
	.align		4
.L_93:
        /*0038*/ 	.byte	0x04, 0x17
        /*003a*/ 	.short	(.L_95 - .L_94)
.L_94:
        /*003c*/ 	.word	0x00000000
        /*0040*/ 	.short	0x0000
        /*0042*/ 	.short	0x0000
        /*0044*/ 	.byte	0x00, 0xf5, 0x21, 0x00


	//----- nvinfo : EIATTR_SPARSE_MMA_MASK
	.align		4
.L_95:
        /*0048*/ 	.byte	0x03, 0x50
        /*004a*/ 	.short	0x0000


	//----- nvinfo : EIATTR_MAXREG_COUNT
	.align		4
        /*004c*/ 	.byte	0x03, 0x1b
        /*004e*/ 	.short	0x00ff


	//----- nvinfo : EIATTR_NUM_BARRIERS
	.align		4
        /*0050*/ 	.byte	0x02, 0x4c
        /*0052*/ 	.byte	0x01
	.zero		1


	//----- nvinfo : EIATTR_MERCURY_ISA_VERSION
	.align		4
        /*0054*/ 	.byte	0x03, 0x5f
        /*0056*/ 	.short	0x0101


	//----- nvinfo : EIATTR_VRC_CTA_INIT_COUNT
	.align		4
        /*0058*/ 	.byte	0x02, 0x4a
	.zero		1
	.zero		1


	//----- nvinfo : EIATTR_EXIT_INSTR_OFFSETS
	.align		4
        /*005c*/ 	.byte	0x04, 0x1c
        /*005e*/ 	.short	(.L_97 - .L_96)


	//   ....[0]....
.L_96:
        /*0060*/ 	.word	0x00000330


	//   ....[1]....
        /*0064*/ 	.word	0x000003f0


	//----- nvinfo : EIATTR_CRS_STACK_SIZE
	.align		4
.L_97:
        /*0068*/ 	.byte	0x04, 0x1e
        /*006a*/ 	.short	(.L_99 - .L_98)
.L_98:
        /*006c*/ 	.word	0x00000000


	//----- nvinfo : EIATTR_CBANK_PARAM_SIZE
	.align		4
.L_99:
        /*0070*/ 	.byte	0x03, 0x19
        /*0072*/ 	.short	0x0018


	//----- nvinfo : EIATTR_PARAM_CBANK
	.align		4
        /*0074*/ 	.byte	0x04, 0x0a
        /*0076*/ 	.short	(.L_101 - .L_100)
	.align		4
.L_100:
        /*0078*/ 	.word	index@(.nv.constant0._Z21hist_interleaved_SMEMPhPjjj)
        /*007c*/ 	.short	0x0380
        /*007e*/ 	.short	0x0018


	//----- nvinfo : EIATTR_SW_WAR
	.align		4
.L_101:
        /*0080*/ 	.byte	0x04, 0x36
        /*0082*/ 	.short	(.L_103 - .L_102)
.L_102:
        /*0084*/ 	.word	0x00000008
.L_103:


//--------------------- .nv.info._Z16hist_interleavedPhlPj --------------------------
	.section	.nv.info._Z16hist_interleavedPhlPj,"",@"SHT_CUDA_INFO"
	.sectionflags	@""
	.align	4


	//----- nvinfo : EIATTR_CUDA_API_VERSION
	.align		4
        /*0000*/ 	.byte	0x04, 0x37
        /*0002*/ 	.short	(.L_105 - .L_104)
.L_104:
        /*0004*/ 	.word	0x00000082


	//----- nvinfo : EIATTR_KPARAM_INFO
	.align		4
.L_105:
        /*0008*/ 	.byte	0x04, 0x17
        /*000a*/ 	.short	(.L_107 - .L_106)
.L_106:
        /*000c*/ 	.word	0x00000000
        /*0010*/ 	.short	0x0002
        /*0012*/ 	.short	0x0010
        /*0014*/ 	.byte	0x00, 0xf5, 0x21, 0x00


	//----- nvinfo : EIATTR_KPARAM_INFO
	.align		4
.L_107:
        /*0018*/ 	.byte	0x04, 0x17
        /*001a*/ 	.short	(.L_109 - .L_108)
.L_108:
        /*001c*/ 	.word	0x00000000
        /*0020*/ 	.short	0x0001
        /*0022*/ 	.short	0x0008
        /*0024*/ 	.byte	0x00, 0xf0, 0x21, 0x00


	//----- nvinfo : EIATTR_KPARAM_INFO
	.align		4
.L_109:
        /*0028*/ 	.byte	0x04, 0x17
        /*002a*/ 	.short	(.L_111 - .L_110)
.L_110:
        /*002c*/ 	.word	0x00000000
        /*0030*/ 	.short	0x0000
        /*0032*/ 	.short	0x0000
        /*0034*/ 	.byte	0x00, 0xf5, 0x21, 0x00


	//----- nvinfo : EIATTR_SPARSE_MMA_MASK
	.align		4
.L_111:
        /*0038*/ 	.byte	0x03, 0x50
        /*003a*/ 	.short	0x0000


	//----- nvinfo : EIATTR_MAXREG_COUNT
	.align		4
        /*003c*/ 	.byte	0x03, 0x1b
        /*003e*/ 	.short	0x00ff


	//----- nvinfo : EIATTR_MERCURY_ISA_VERSION
	.align		4
        /*0040*/ 	.byte	0x03, 0x5f
        /*0042*/ 	.short	0x0101


	//----- nvinfo : EIATTR_VRC_CTA_INIT_COUNT
	.align		4
        /*0044*/ 	.byte	0x02, 0x4a
	.zero		1
	.zero		1


	//----- nvinfo : EIATTR_EXIT_INSTR_OFFSETS
	.align		4
        /*0048*/ 	.byte	0x04, 0x1c
        /*004a*/ 	.short	(.L_113 - .L_112)


	//   ....[0]....
.L_112:
        /*004c*/ 	.word	0x00000080


	//   ....[1]....
        /*0050*/ 	.word	0x00000240


	//----- nvinfo : EIATTR_CRS_STACK_SIZE
	.align		4
.L_113:
        /*0054*/ 	.byte	0x04, 0x1e
        /*0056*/ 	.short	(.L_115 - .L_114)
.L_114:
        /*0058*/ 	.word	0x00000000


	//----- nvinfo : EIATTR_CBANK_PARAM_SIZE
	.align		4
.L_115:
        /*005c*/ 	.byte	0x03, 0x19
        /*005e*/ 	.short	0x0018


	//----- nvinfo : EIATTR_PARAM_CBANK
	.align		4
        /*0060*/ 	.byte	0x04, 0x0a
        /*0062*/ 	.short	(.L_117 - .L_116)
	.align		4
.L_116:
        /*0064*/ 	.word	index@(.nv.constant0._Z16hist_interleavedPhlPj)
        /*0068*/ 	.short	0x0380
        /*006a*/ 	.short	0x0018


	//----- nvinfo : EIATTR_SW_WAR
	.align		4
.L_117:
        /*006c*/ 	.byte	0x04, 0x36
        /*006e*/ 	.short	(.L_119 - .L_118)
.L_118:
        /*0070*/ 	.word	0x00000008
.L_119:


//--------------------- .nv.info._Z27hist_block_partitioned_SMEMPhPjjj --------------------------
	.section	.nv.info._Z27hist_block_partitioned_SMEMPhPjjj,"",@"SHT_CUDA_INFO"
	.sectionflags	@""
	.align	4


	//----- nvinfo : EIATTR_CUDA_API_VERSION
	.align		4
        /*0000*/ 	.byte	0x04, 0x37
        /*0002*/ 	.short	(.L_121 - .L_120)
.L_120:
        /*0004*/ 	.word	0x00000082


	//----- nvinfo : EIATTR_KPARAM_INFO
	.align		4
.L_121:
        /*0008*/ 	.byte	0x04, 0x17
        /*000a*/ 	.short	(.L_123 - .L_122)
.L_122:
        /*000c*/ 	.word	0x00000000
        /*0010*/ 	.short	0x0003
        /*0012*/ 	.short	0x0014
        /*0014*/ 	.byte	0x00, 0xf0, 0x11, 0x00


	//----- nvinfo : EIATTR_KPARAM_INFO
	.align		4
.L_123:
        /*0018*/ 	.byte	0x04, 0x17
        /*001a*/ 	.short	(.L_125 - .L_124)
.L_124:
        /*001c*/ 	.word	0x00000000
        /*0020*/ 	.short	0x0002
        /*0022*/ 	.short	0x0010
        /*0024*/ 	.byte	0x00, 0xf0, 0x11, 0x00


	//----- nvinfo : EIATTR_KPARAM_INFO
	.align		4
.L_125:
        /*0028*/ 	.byte	0x04, 0x17
        /*002a*/ 	.short	(.L_127 - .L_126)
.L_126:
        /*002c*/ 	.word	0x00000000
        /*0030*/ 	.short	0x0001
        /*0032*/ 	.short	0x0008
        /*0034*/ 	.byte	0x00, 0xf5, 0x21, 0x00


	//----- nvinfo : EIATTR_KPARAM_INFO
	.align		4
.L_127:
        /*0038*/ 	.byte	0x04, 0x17
        /*003a*/ 	.short	(.L_129 - .L_128)
.L_128:
        /*003c*/ 	.word	0x00000000
        /*0040*/ 	.short	0x0000
        /*0042*/ 	.short	0x0000
        /*0044*/ 	.byte	0x00, 0xf5, 0x21, 0x00


	//----- nvinfo : EIATTR_SPARSE_MMA_MASK
	.align		4
.L_129:
        /*0048*/ 	.byte	0x03, 0x50
        /*004a*/ 	.short	0x0000


	//----- nvinfo : EIATTR_MAXREG_COUNT
	.align		4
        /*004c*/ 	.byte	0x03, 0x1b
        /*004e*/ 	.short	0x00ff


	//----- nvinfo : EIATTR_NUM_BARRIERS
	.align		4
        /*0050*/ 	.byte	0x02, 0x4c
        /*0052*/ 	.byte	0x01
	.zero		1


	//----- nvinfo : EIATTR_MERCURY_ISA_VERSION
	.align		4
        /*0054*/ 	.byte	0x03, 0x5f
        /*0056*/ 	.short	0x0101


	//----- nvinfo : EIATTR_VRC_CTA_INIT_COUNT
	.align		4
        /*0058*/ 	.byte	0x02, 0x4a
	.zero		1
	.zero		1


	//----- nvinfo : EIATTR_EXIT_INSTR_OFFSETS
	.align		4
        /*005c*/ 	.byte	0x04, 0x1c
        /*005e*/ 	.short	(.L_131 - .L_130)


	//   ....[0]....
.L_130:
        /*0060*/ 	.word	0x00000970


	//   ....[1]....
        /*0064*/ 	.word	0x00000a30


	//----- nvinfo : EIATTR_CRS_STACK_SIZE
	.align		4
.L_131:
        /*0068*/ 	.byte	0x04, 0x1e
        /*006a*/ 	.short	(.L_133 - .L_132)
.L_132:
        /*006c*/ 	.word	0x00000000


	//----- nvinfo : EIATTR_CBANK_PARAM_SIZE
	.align		4
.L_133:
        /*0070*/ 	.byte	0x03, 0x19
        /*0072*/ 	.short	0x0018


	//----- nvinfo : EIATTR_PARAM_CBANK
	.align		4
        /*0074*/ 	.byte	0x04, 0x0a
        /*0076*/ 	.short	(.L_135 - .L_134)
	.align		4
.L_134:
        /*0078*/ 	.word	index@(.nv.constant0._Z27hist_block_partitioned_SMEMPhPjjj)
        /*007c*/ 	.short	0x0380
        /*007e*/ 	.short	0x0018


	//----- nvinfo : EIATTR_SW_WAR
	.align		4
.L_135:
        /*0080*/ 	.byte	0x04, 0x36
        /*0082*/ 	.short	(.L_137 - .L_136)
.L_136:
        /*0084*/ 	.word	0x00000008
.L_137:


//--------------------- .nv.info._Z22hist_block_partitionedPhlPj --------------------------
	.section	.nv.info._Z22hist_block_partitionedPhlPj,"",@"SHT_CUDA_INFO"
	.sectionflags	@""
	.align	4


	//----- nvinfo : EIATTR_CUDA_API_VERSION
	.align		4
        /*0000*/ 	.byte	0x04, 0x37
        /*0002*/ 	.short	(.L_139 - .L_138)
.L_138:
        /*0004*/ 	.word	0x00000082


	//----- nvinfo : EIATTR_KPARAM_INFO
	.align		4
.L_139:
        /*0008*/ 	.byte	0x04, 0x17
        /*000a*/ 	.short	(.L_141 - .L_140)
.L_140:
        /*000c*/ 	.word	0x00000000
        /*0010*/ 	.short	0x0002
        /*0012*/ 	.short	0x0010
        /*0014*/ 	.byte	0x00, 0xf5, 0x21, 0x00


	//----- nvinfo : EIATTR_KPARAM_INFO
	.align		4
.L_141:
        /*0018*/ 	.byte	0x04, 0x17
        /*001a*/ 	.short	(.L_143 - .L_142)
.L_142:
        /*001c*/ 	.word	0x00000000
        /*0020*/ 	.short	0x0001
        /*0022*/ 	.short	0x0008
        /*0024*/ 	.byte	0x00, 0xf0, 0x21, 0x00


	//----- nvinfo : EIATTR_KPARAM_INFO
	.align		4
.L_143:
        /*0028*/ 	.byte	0x04, 0x17
        /*002a*/ 	.short	(.L_145 - .L_144)
.L_144:
        /*002c*/ 	.word	0x00000000
        /*0030*/ 	.short	0x0000
        /*0032*/ 	.short	0x0000
        /*0034*/ 	.byte	0x00, 0xf5, 0x21, 0x00


	//----- nvinfo : EIATTR_SPARSE_MMA_MASK
	.align		4
.L_145:
        /*0038*/ 	.byte	0x03, 0x50
        /*003a*/ 	.short	0x0000


	//----- nvinfo : EIATTR_MAXREG_COUNT
	.align		4
        /*003c*/ 	.byte	0x03, 0x1b
        /*003e*/ 	.short	0x00ff


	//----- nvinfo : EIATTR_MERCURY_ISA_VERSION
	.align		4
        /*0040*/ 	.byte	0x03, 0x5f
        /*0042*/ 	.short	0x0101


	//----- nvinfo : EIATTR_VRC_CTA_INIT_COUNT
	.align		4
        /*0044*/ 	.byte	0x02, 0x4a
	.zero		1
	.zero		1


	//----- nvinfo : EIATTR_EXIT_INSTR_OFFSETS
	.align		4
        /*0048*/ 	.byte	0x04, 0x1c
        /*004a*/ 	.short	(.L_147 - .L_146)


	//   ....[0]....
.L_146:
        /*004c*/ 	.word	0x00000240


	//   ....[1]....
        /*0050*/ 	.word	0x000007d0


	//   ....[2]....
        /*0054*/ 	.word	0x00000990


	//----- nvinfo : EIATTR_CRS_STACK_SIZE
	.align		4
.L_147:
        /*0058*/ 	.byte	0x04, 0x1e
        /*005a*/ 	.short	(.L_149 - .L_148)
.L_148:
        /*005c*/ 	.word	0x00000000


	//----- nvinfo : EIATTR_CBANK_PARAM_SIZE
	.align		4
.L_149:
        /*0060*/ 	.byte	0x03, 0x19
        /*0062*/ 	.short	0x0018


	//----- nvinfo : EIATTR_PARAM_CBANK
	.align		4
        /*0064*/ 	.byte	0x04, 0x0a
        /*0066*/ 	.short	(.L_151 - .L_150)
	.align		4
.L_150:
        /*0068*/ 	.word	index@(.nv.constant0._Z22hist_block_partitionedPhlPj)
        /*006c*/ 	.short	0x0380
        /*006e*/ 	.short	0x0018


	//----- nvinfo : EIATTR_SW_WAR
	.align		4
.L_151:
        /*0070*/ 	.byte	0x04, 0x36
        /*0072*/ 	.short	(.L_153 - .L_152)
.L_152:
        /*0074*/ 	.word	0x00000008
.L_153:


//--------------------- .nv.info._Z27hist_block_per_elememt_SMEMPhPjjj --------------------------
	.section	.nv.info._Z27hist_block_per_elememt_SMEMPhPjjj,"",@"SHT_CUDA_INFO"
	.sectionflags	@""
	.align	4


	//----- nvinfo : EIATTR_CUDA_API_VERSION
	.align		4
        /*0000*/ 	.byte	0x04, 0x37
        /*0002*/ 	.short	(.L_155 - .L_154)
.L_154:
        /*0004*/ 	.word	0x00000082


	//----- nvinfo : EIATTR_KPARAM_INFO
	.align		4
.L_155:
        /*0008*/ 	.byte	0x04, 0x17
        /*000a*/ 	.short	(.L_157 - .L_156)
.L_156:
        /*000c*/ 	.word	0x00000000
        /*0010*/ 	.short	0x0003
        /*0012*/ 	.short	0x0014
        /*0014*/ 	.byte	0x00, 0xf0, 0x11, 0x00


	//----- nvinfo : EIATTR_KPARAM_INFO
	.align		4
.L_157:
        /*0018*/ 	.byte	0x04, 0x17
        /*001a*/ 	.short	(.L_159 - .L_158)
.L_158:
        /*001c*/ 	.word	0x00000000
        /*0020*/ 	.short	0x0002
        /*0022*/ 	.short	0x0010
        /*0024*/ 	.byte	0x00, 0xf0, 0x11, 0x00


	//----- nvinfo : EIATTR_KPARAM_INFO
	.align		4
.L_159:
        /*0028*/ 	.byte	0x04, 0x17
        /*002a*/ 	.short	(.L_161 - .L_160)
.L_160:
        /*002c*/ 	.word	0x00000000
        /*0030*/ 	.short	0x0001
        /*0032*/ 	.short	0x0008
        /*0034*/ 	.byte	0x00, 0xf5, 0x21, 0x00


	//----- nvinfo : EIATTR_KPARAM_INFO
	.align		4
.L_161:
        /*0038*/ 	.byte	0x04, 0x17
        /*003a*/ 	.short	(.L_163 - .L_162)
.L_162:
        /*003c*/ 	.word	0x00000000
        /*0040*/ 	.short	0x0000
        /*0042*/ 	.short	0x0000
        /*0044*/ 	.byte	0x00, 0xf5, 0x21, 0x00


	//----- nvinfo : EIATTR_SPARSE_MMA_MASK
	.align		4
.L_163:
        /*0048*/ 	.byte	0x03, 0x50
        /*004a*/ 	.short	0x0000


	//----- nvinfo : EIATTR_MAXREG_COUNT
	.align		4
        /*004c*/ 	.byte	0x03, 0x1b
        /*004e*/ 	.short	0x00ff


	//----- nvinfo : EIATTR_NUM_BARRIERS
	.align		4
        /*0050*/ 	.byte	0x02, 0x4c
        /*0052*/ 	.byte	0x01
	.zero		1


	//----- nvinfo : EIATTR_MERCURY_ISA_VERSION
	.align		4
        /*0054*/ 	.byte	0x03, 0x5f
        /*0056*/ 	.short	0x0101


	//----- nvinfo : EIATTR_VRC_CTA_INIT_COUNT
	.align		4
        /*0058*/ 	.byte	0x02, 0x4a
	.zero		1
	.zero		1


	//----- nvinfo : EIATTR_EXIT_INSTR_OFFSETS
	.align		4
        /*005c*/ 	.byte	0x04, 0x1c
        /*005e*/ 	.short	(.L_165 - .L_164)


	//   ....[0]....
.L_164:
        /*0060*/ 	.word	0x00000290


	//   ....[1]....
        /*0064*/ 	.word	0x00000350


	//----- nvinfo : EIATTR_CRS_STACK_SIZE
	.align		4
.L_165:
        /*0068*/ 	.byte	0x04, 0x1e
        /*006a*/ 	.short	(.L_167 - .L_166)
.L_166:
        /*006c*/ 	.word	0x00000000


	//----- nvinfo : EIATTR_CBANK_PARAM_SIZE
	.align		4
.L_167:
        /*0070*/ 	.byte	0x03, 0x19
        /*0072*/ 	.short	0x0018


	//----- nvinfo : EIATTR_PARAM_CBANK
	.align		4
        /*0074*/ 	.byte	0x04, 0x0a
        /*0076*/ 	.short	(.L_169 - .L_168)
	.align		4
.L_168:
        /*0078*/ 	.word	index@(.nv.constant0._Z27hist_block_per_elememt_SMEMPhPjjj)
        /*007c*/ 	.short	0x0380
        /*007e*/ 	.short	0x0018


	//----- nvinfo : EIATTR_SW_WAR
	.align		4
.L_169:
        /*0080*/ 	.byte	0x04, 0x36
        /*0082*/ 	.short	(.L_171 - .L_170)
.L_170:
        /*0084*/ 	.word	0x00000008
.L_171:


//--------------------- .nv.info._Z22hist_block_per_elememtPhlPj --------------------------
	.section	.nv.info._Z22hist_block_per_elememtPhlPj,"",@"SHT_CUDA_INFO"
	.sectionflags	@""
	.align	4


	//----- nvinfo : EIATTR_CUDA_API_VERSION
	.align		4
        /*0000*/ 	.byte	0x04, 0x37
        /*0002*/ 	.short	(.L_173 - .L_172)
.L_172:
        /*0004*/ 	.word	0x00000082


	//----- nvinfo : EIATTR_KPARAM_INFO
	.align		4
.L_173:
        /*0008*/ 	.byte	0x04, 0x17
        /*000a*/ 	.short	(.L_175 - .L_174)
.L_174:
        /*000c*/ 	.word	0x00000000
        /*0010*/ 	.short	0x0002
        /*0012*/ 	.short	0x0010
        /*0014*/ 	.byte	0x00, 0xf5, 0x21, 0x00


	//----- nvinfo : EIATTR_KPARAM_INFO
	.align		4
.L_175:
        /*0018*/ 	.byte	0x04, 0x17
        /*001a*/ 	.short	(.L_177 - .L_176)
.L_176:
        /*001c*/ 	.word	0x00000000
        /*0020*/ 	.short	0x0001
        /*0022*/ 	.short	0x0008
        /*0024*/ 	.byte	0x00, 0xf0, 0x21, 0x00


	//----- nvinfo : EIATTR_KPARAM_INFO
	.align		4
.L_177:
        /*0028*/ 	.byte	0x04, 0x17
        /*002a*/ 	.short	(.L_179 - .L_178)
.L_178:
        /*002c*/ 	.word	0x00000000
        /*0030*/ 	.short	0x0000
        /*0032*/ 	.short	0x0000
        /*0034*/ 	.byte	0x00, 0xf5, 0x21, 0x00


	//----- nvinfo : EIATTR_SPARSE_MMA_MASK
	.align		4
.L_179:
        /*0038*/ 	.byte	0x03, 0x50
        /*003a*/ 	.short	0x0000


	//----- nvinfo : EIATTR_MAXREG_COUNT
	.align		4
        /*003c*/ 	.byte	0x03, 0x1b
        /*003e*/ 	.short	0x00ff


	//----- nvinfo : EIATTR_MERCURY_ISA_VERSION
	.align		4
        /*0040*/ 	.byte	0x03, 0x5f
        /*0042*/ 	.short	0x0101


	//----- nvinfo : EIATTR_VRC_CTA_INIT_COUNT
	.align		4
        /*0044*/ 	.byte	0x02, 0x4a
	.zero		1
	.zero		1


	//----- nvinfo : EIATTR_EXIT_INSTR_OFFSETS
	.align		4
        /*0048*/ 	.byte	0x04, 0x1c
        /*004a*/ 	.short	(.L_181 - .L_180)


	//   ....[0]....
.L_180:
        /*004c*/ 	.word	0x00000090


	//   ....[1]....
        /*0050*/ 	.word	0x00000120


	//   ....[2]....
        /*0054*/ 	.word	0x00000190


	//----- nvinfo : EIATTR_CBANK_PARAM_SIZE
	.align		4
.L_181:
        /*0058*/ 	.byte	0x03, 0x19
        /*005a*/ 	.short	0x0018


	//----- nvinfo : EIATTR_PARAM_CBANK
	.align		4
        /*005c*/ 	.byte	0x04, 0x0a
        /*005e*/ 	.short	(.L_183 - .L_182)
	.align		4
.L_182:
        /*0060*/ 	.word	index@(.nv.constant0._Z22hist_block_per_elememtPhlPj)
        /*0064*/ 	.short	0x0380
        /*0066*/ 	.short	0x0018


	//----- nvinfo : EIATTR_SW_WAR
	.align		4
.L_183:
        /*0068*/ 	.byte	0x04, 0x36
        /*006a*/ 	.short	(.L_185 - .L_184)
.L_184:
        /*006c*/ 	.word	0x00000008
.L_185:


//--------------------- .nv.callgraph             --------------------------
	.section	.nv.callgraph,"",@"SHT_CUDA_CALLGRAPH"
	.align	4
	.sectionentsize	8
	.align		4
        /*0000*/ 	.word	0x00000000
	.align		4
        /*0004*/ 	.word	0xffffffff
	.align		4
        /*0008*/ 	.word	0x00000000
	.align		4
        /*000c*/ 	.word	0xfffffffe
	.align		4
        /*0010*/ 	.word	0x00000000
	.align		4
        /*0014*/ 	.word	0xfffffffd
	.align		4
        /*0018*/ 	.word	0x00000000
	.align		4
        /*001c*/ 	.word	0xfffffffc


//--------------------- .text._Z30hist_interleaved_SMEM_unrolledILi16EEvPhPjjj --------------------------
	.section	.text._Z30hist_interleaved_SMEM_unrolledILi16EEvPhPjjj,"ax",@progbits
	.align	128
        .global         _Z30hist_interleaved_SMEM_unrolledILi16EEvPhPjjj
        .type           _Z30hist_interleaved_SMEM_unrolledILi16EEvPhPjjj,@function
        .size           _Z30hist_interleaved_SMEM_unrolledILi16EEvPhPjjj,(.L_x_146 - _Z30hist_interleaved_SMEM_unrolledILi16EEvPhPjjj)
        .other          _Z30hist_interleaved_SMEM_unrolledILi16EEvPhPjjj,@"STO_CUDA_ENTRY STV_DEFAULT"
_Z30hist_interleaved_SMEM_unrolledILi16EEvPhPjjj:
.text._Z30hist_interleaved_SMEM_unrolledILi16EEvPhPjjj:
[----:B------:R-:W-:Y:S01]  /*0000*/  LDC R1, c[0x0][0x37c] ;  /* 0x0000df00ff017b82 */ /* 0x000fe20000000800 */
[----:B------:R-:W0:Y:S07]  /*0010*/  S2R R0, SR_TID.X ;  /* 0x0000000000007919 */ /* 0x000e2e0000002100 */
[----:B------:R-:W1:Y:S01]  /*0020*/  S2UR UR5, SR_CgaCtaId ;  /* 0x00000000000579c3 */ /* 0x000e620000008800 */
[----:B------:R-:W-:Y:S01]  /*0030*/  UMOV UR4, 0x400 ;  /* 0x0000040000047882 */ /* 0x000fe20000000000 */
[----:B------:R-:W-:Y:S06]  /*0040*/  BSSY.RECONVERGENT B0, `(.L_x_0) ;  /* 0x00000d1000007945 */ /* 0x000fec0003800200 */
[----:B------:R-:W2:Y:S08]  /*0050*/  S2UR UR6, SR_CTAID.X ;  /* 0x00000000000679c3 */ /* 0x000eb00000002500 */
[----:B------:R-:W2:Y:S01]  /*0060*/  LDC R3, c[0x0][0x360] ;  /* 0x0000d800ff037b82 */ /* 0x000ea20000000800 */
[----:B------:R-:W3:Y:S01]  /*0070*/  LDCU UR7, c[0x0][0x370] ;  /* 0x00006e00ff0777ac */ /* 0x000ee20008000800 */
[----:B-1----:R-:W-:Y:S01]  /*0080*/  ULEA UR4, UR5, UR4, 0x18 ;  /* 0x0000000405047291 */ /* 0x002fe2000f8ec0ff */
[----:B------:R-:W1:Y:S01]  /*0090*/  LDCU UR5, c[0x0][0x390] ;  /* 0x00007200ff0577ac */ /* 0x000e620008000800 */
[----:B0-----:R-:W-:-:S04]  /*00a0*/  ISETP.GT.U32.AND P0, PT, R0, 0x6, PT ;  /* 0x000000060000780c */ /* 0x001fc80003f04070 */
[----:B------:R-:W-:Y:S01]  /*00b0*/  LEA R2, R0, UR4, 0x2 ;  /* 0x0000000400027c11 */ /* 0x000fe2000f8e10ff */
[C---:B--2---:R-:W-:Y:S02]  /*00c0*/  IMAD R8, R3.reuse, UR6, R0 ;  /* 0x0000000603087c24 */ /* 0x044fe4000f8e0200 */
[----:B---3--:R-:W-:Y:S01]  /*00d0*/  IMAD R3, R3, UR7, RZ ;  /* 0x0000000703037c24 */ /* 0x008fe2000f8e02ff */
[----:B------:R-:W0:Y:S05]  /*00e0*/  LDCU.64 UR6, c[0x0][0x358] ;  /* 0x00006b00ff0677ac */ /* 0x000e2a0008000a00 */
[----:B------:R2:W-:Y:S01]  /*00f0*/  @!P0 STS [R2], RZ ;  /* 0x000000ff02008388 */ /* 0x0005e20000000800 */
[----:B------:R-:W-:Y:S01]  /*0100*/  IMAD R4, R3, 0xf, R8 ;  /* 0x0000000f03047824 */ /* 0x000fe200078e0208 */
[----:B------:R-:W-:Y:S04]  /*0110*/  BAR.SYNC.DEFER_BLOCKING 0x0 ;  /* 0x0000000000007b1d */ /* 0x000fe80000010000 */
[----:B-1----:R-:W-:-:S13]  /*0120*/  ISETP.GE.U32.AND P0, PT, R4, UR5, PT ;  /* 0x0000000504007c0c */ /* 0x002fda000bf06070 */
[----:B0-2---:R-:W-:Y:S05]  /*0130*/  @P0 BRA `(.L_x_1) ;  /* 0x0000000c00040947 */ /* 0x005fea0003800000 */
[----:B------:R-:W0:Y:S01]  /*0140*/  LDC.64 R10, c[0x0][0x380] ;  /* 0x0000e000ff0a7b82 */ /* 0x000e220000000a00 */
[----:B------:R-:W-:Y:S01]  /*0150*/  IMAD R5, R3, -0xe, R4 ;  /* 0xfffffff203057824 */ /* 0x000fe200078e0204 */
[----:B0-----:R-:W-:-:S04]  /*0160*/  IADD3 R8, P0, PT, R8, R10, RZ ;  /* 0x0000000a08087210 */ /* 0x001fc80007f1e0ff */
[-C--:B------:R-:W-:Y:S01]  /*0170*/  IADD3 R12, P1, PT, R5, R10.reuse, RZ ;  /* 0x0000000a050c7210 */ /* 0x080fe20007f3e0ff */
[C---:B------:R-:W-:Y:S02]  /*0180*/  IMAD.IADD R5, R3.reuse, 0x1, R5 ;  /* 0x0000000103057824 */ /* 0x040fe400078e0205 */
[----:B------:R-:W-:Y:S01]  /*0190*/  IMAD.X R9, RZ, RZ, R11, P0 ;  /* 0x000000ffff097224 */ /* 0x000fe200000e060b */
[-C--:B------:R-:W-:Y:S01]  /*01a0*/  IADD3 R16, P0, PT, R4, R10.reuse, RZ ;  /* 0x0000000a04107210 */ /* 0x080fe20007f1e0ff */
[----:B------:R-:W-:Y:S02]  /*01b0*/  IMAD.IADD R22, R3, 0x1, R5 ;  /* 0x0000000103167824 */ /* 0x000fe400078e0205 */
[--C-:B------:R-:W-:Y:S01]  /*01c0*/  IMAD.X R13, RZ, RZ, R11.reuse, P1 ;  /* 0x000000ffff0d7224 */ /* 0x100fe200008e060b */
[----:B------:R-:W2:Y:S01]  /*01d0*/  LDG.E.U8 R6, desc[UR6][R8.64] ;  /* 0x0000000608067981 */ /* 0x000ea2000c1e1100 */
[----:B------:R-:W-:Y:S01]  /*01e0*/  IMAD.X R17, RZ, RZ, R11, P0 ;  /* 0x000000ffff117224 */ /* 0x000fe200000e060b */
[-C--:B------:R-:W-:Y:S01]  /*01f0*/  IADD3 R24, P0, PT, R5, R10.reuse, RZ ;  /* 0x0000000a05187210 */ /* 0x080fe20007f1e0ff */
[----:B------:R-:W-:Y:S01]  /*0200*/  IMAD.IADD R20, R3, 0x1, R22 ;  /* 0x0000000103147824 */ /* 0x000fe200078e0216 */
[----:B------:R0:W3:Y:S01]  /*0210*/  LDG.E.U8 R7, desc[UR6][R12.64] ;  /* 0x000000060c077981 */ /* 0x0000e2000c1e1100 */
[----:B------:R-:W-:-:S02]  /*0220*/  IADD3 R22, P1, PT, R22, R10, RZ ;  /* 0x0000000a16167210 */ /* 0x000fc40007f3e0ff */
[--C-:B------:R-:W-:Y:S01]  /*0230*/  IMAD.X R25, RZ, RZ, R11.reuse, P0 ;  /* 0x000000ffff197224 */ /* 0x100fe200000e060b */
[----:B------:R1:W5:Y:S01]  /*0240*/  LDG.E.U8 R5, desc[UR6][R16.64] ;  /* 0x0000000610057981 */ /* 0x000362000c1e1100 */
[C---:B------:R-:W-:Y:S01]  /*0250*/  IMAD.IADD R14, R3.reuse, 0x1, R20 ;  /* 0x00000001030e7824 */ /* 0x040fe200078e0214 */
[-C--:B------:R-:W-:Y:S01]  /*0260*/  IADD3 R20, P0, PT, R20, R10.reuse, RZ ;  /* 0x0000000a14147210 */ /* 0x080fe20007f1e0ff */
[--C-:B------:R-:W-:Y:S01]  /*0270*/  IMAD.X R23, RZ, RZ, R11.reuse, P1 ;  /* 0x000000ffff177224 */ /* 0x100fe200008e060b */
[----:B------:R4:W3:Y:S01]  /*0280*/  LDG.E.U8 R8, desc[UR6][R24.64] ;  /* 0x0000000618087981 */ /* 0x0008e2000c1e1100 */
[C---:B------:R-:W-:Y:S02]  /*0290*/  IMAD.IADD R15, R3.reuse, 0x1, R14 ;  /* 0x00000001030f7824 */ /* 0x040fe400078e020e */
[----:B------:R-:W-:Y:S01]  /*02a0*/  IMAD.X R21, RZ, RZ, R11, P0 ;  /* 0x000000ffff157224 */ /* 0x000fe200000e060b */
[-C--:B------:R-:W-:Y:S01]  /*02b0*/  IADD3 R14, P0, PT, R14, R10.reuse, RZ ;  /* 0x0000000a0e0e7210 */ /* 0x080fe20007f1e0ff */
[----:B0-----:R-:W-:Y:S01]  /*02c0*/  IMAD.IADD R13, R3, 0x1, R15 ;  /* 0x00000001030d7824 */ /* 0x001fe200078e020f */
[-C--:B------:R-:W-:Y:S01]  /*02d0*/  IADD3 R12, P1, PT, R15, R10.reuse, RZ ;  /* 0x0000000a0f0c7210 */ /* 0x080fe20007f3e0ff */
[----:B------:R0:W3:Y:S02]  /*02e0*/  LDG.E.U8 R9, desc[UR6][R22.64] ;  /* 0x0000000616097981 */ /* 0x0000e4000c1e1100 */
[----:B------:R-:W-:Y:S01]  /*02f0*/  IMAD.X R15, RZ, RZ, R11, P0 ;  /* 0x000000ffff0f7224 */ /* 0x000fe200000e060b */
[----:B-1----:R-:W-:Y:S01]  /*0300*/  IADD3 R16, P0, PT, R13, R10, RZ ;  /* 0x0000000a0d107210 */ /* 0x002fe20007f1e0ff */
[----:B------:R-:W-:Y:S01]  /*0310*/  IMAD.IADD R27, R3, 0x1, R13 ;  /* 0x00000001031b7824 */ /* 0x000fe200078e020d */
[----:B------:R1:W3:Y:S01]  /*0320*/  LDG.E.U8 R18, desc[UR6][R20.64] ;  /* 0x0000000614127981 */ /* 0x0002e2000c1e1100 */
[----:B------:R-:W-:-:S02]  /*0330*/  IMAD.X R13, RZ, RZ, R11, P1 ;  /* 0x000000ffff0d7224 */ /* 0x000fc400008e060b */
[----:B------:R-:W-:Y:S01]  /*0340*/  IMAD.X R17, RZ, RZ, R11, P0 ;  /* 0x000000ffff117224 */ /* 0x000fe200000e060b */
[----:B------:R1:W3:Y:S01]  /*0350*/  LDG.E.U8 R19, desc[UR6][R14.64] ;  /* 0x000000060e137981 */ /* 0x0002e2000c1e1100 */
[----:B----4-:R-:W-:Y:S01]  /*0360*/  IMAD.IADD R24, R3, 0x1, R27 ;  /* 0x0000000103187824 */ /* 0x010fe200078e021b */
[-C--:B0-----:R-:W-:Y:S02]  /*0370*/  IADD3 R22, P0, PT, R27, R10.reuse, RZ ;  /* 0x0000000a1b167210 */ /* 0x081fe40007f1e0ff */
[----:B------:R0:W4:Y:S01]  /*0380*/  LDG.E.U8 R26, desc[UR6][R12.64] ;  /* 0x000000060c1a7981 */ /* 0x000122000c1e1100 */
[C---:B------:R-:W-:Y:S01]  /*0390*/  IMAD.IADD R25, R3.reuse, 0x1, R24 ;  /* 0x0000000103197824 */ /* 0x040fe200078e0218 */
[-C--:B------:R-:W-:Y:S01]  /*03a0*/  IADD3 R24, P1, PT, R24, R10.reuse, RZ ;  /* 0x0000000a18187210 */ /* 0x080fe20007f3e0ff */
[----:B------:R-:W-:Y:S01]  /*03b0*/  IMAD.X R23, RZ, RZ, R11, P0 ;  /* 0x000000ffff177224 */ /* 0x000fe200000e060b */
[----:B------:R0:W4:Y:S01]  /*03c0*/  LDG.E.U8 R27, desc[UR6][R16.64] ;  /* 0x00000006101b7981 */ /* 0x000122000c1e1100 */
[----:B------:R-:W-:Y:S01]  /*03d0*/  IMAD.IADD R28, R3, 0x1, R25 ;  /* 0x00000001031c7824 */ /* 0x000fe200078e0219 */
[----:B-1----:R-:W-:Y:S01]  /*03e0*/  IADD3 R20, P0, PT, R25, R10, RZ ;  /* 0x0000000a19147210 */ /* 0x002fe20007f1e0ff */
[----:B------:R-:W-:Y:S01]  /*03f0*/  IMAD.X R25, RZ, RZ, R11, P1 ;  /* 0x000000ffff197224 */ /* 0x000fe200008e060b */
[----:B------:R1:W5:Y:S01]  /*0400*/  LDG.E.U8 R22, desc[UR6][R22.64] ;  /* 0x0000000616167981 */ /* 0x000362000c1e1100 */
[----:B------:R-:W-:-:S02]  /*0410*/  IMAD.IADD R14, R3, 0x1, R28 ;  /* 0x00000001030e7824 */ /* 0x000fc400078e021c */
[----:B------:R-:W-:Y:S01]  /*0420*/  IMAD.X R21, RZ, RZ, R11, P0 ;  /* 0x000000ffff157224 */ /* 0x000fe200000e060b */
[----:B------:R-:W5:Y:S01]  /*0430*/  LDG.E.U8 R24, desc[UR6][R24.64] ;  /* 0x0000000618187981 */ /* 0x000f62000c1e1100 */
[C---:B------:R-:W-:Y:S01]  /*0440*/  IMAD.IADD R15, R3.reuse, 0x1, R14 ;  /* 0x00000001030f7824 */ /* 0x040fe200078e020e */
[-C--:B0-----:R-:W-:Y:S02]  /*0450*/  IADD3 R12, P0, PT, R28, R10.reuse, RZ ;  /* 0x0000000a1c0c7210 */ /* 0x081fe40007f1e0ff */
[-C--:B------:R-:W-:Y:S01]  /*0460*/  IADD3 R14, P1, PT, R14, R10.reuse, RZ ;  /* 0x0000000a0e0e7210 */ /* 0x080fe20007f3e0ff */
[----:B------:R-:W-:Y:S01]  /*0470*/  IMAD.IADD R17, R3, 0x1, R15 ;  /* 0x0000000103117824 */ /* 0x000fe200078e020f */
[----:B------:R0:W5:Y:S01]  /*0480*/  LDG.E.U8 R20, desc[UR6][R20.64] ;  /* 0x0000000614147981 */ /* 0x000162000c1e1100 */
[--C-:B------:R-:W-:Y:S01]  /*0490*/  IMAD.X R13, RZ, RZ, R11.reuse, P0 ;  /* 0x000000ffff0d7224 */ /* 0x100fe200000e060b */
[-C--:B------:R-:W-:Y:S02]  /*04a0*/  IADD3 R16, P0, PT, R15, R10.reuse, RZ ;  /* 0x0000000a0f107210 */ /* 0x080fe40007f1e0ff */
[----:B------:R-:W-:Y:S01]  /*04b0*/  IADD3 R10, P2, PT, R17, R10, RZ ;  /* 0x0000000a110a7210 */ /* 0x000fe20007f5e0ff */
[--C-:B------:R-:W-:Y:S01]  /*04c0*/  IMAD.X R15, RZ, RZ, R11.reuse, P1 ;  /* 0x000000ffff0f7224 */ /* 0x100fe200008e060b */
[----:B------:R0:W5:Y:S01]  /*04d0*/  LDG.E.U8 R12, desc[UR6][R12.64] ;  /* 0x000000060c0c7981 */ /* 0x000162000c1e1100 */
[----:B------:R-:W-:-:S02]  /*04e0*/  IMAD.X R17, RZ, RZ, R11, P0 ;  /* 0x000000ffff117224 */ /* 0x000fc400000e060b */
[----:B------:R-:W-:Y:S01]  /*04f0*/  IMAD.X R11, RZ, RZ, R11, P2 ;  /* 0x000000ffff0b7224 */ /* 0x000fe200010e060b */
[----:B------:R-:W5:Y:S01]  /*0500*/  LDG.E.U8 R14, desc[UR6][R14.64] ;  /* 0x000000060e0e7981 */ /* 0x000f62000c1e1100 */
[----:B------:R-:W-:Y:S03]  /*0510*/  BSSY.RECONVERGENT B1, `(.L_x_2) ;  /* 0x000001f000017945 */ /* 0x000fe60003800200 */
[----:B------:R0:W5:Y:S04]  /*0520*/  LDG.E.U8 R10, desc[UR6][R10.64] ;  /* 0x000000060a0a7981 */ /* 0x000168000c1e1100 */
[----:B------:R4:W5:Y:S01]  /*0530*/  LDG.E.U8 R16, desc[UR6][R16.64] ;  /* 0x0000000610107981 */ /* 0x000962000c1e1100 */
[----:B--2---:R-:W-:-:S02]  /*0540*/  VIADD R6, R6, 0xffffff9f ;  /* 0xffffff9f06067836 */ /* 0x004fc40000000000 */
[----:B---3--:R-:W-:-:S03]  /*0550*/  VIADD R7, R7, 0xffffff9f ;  /* 0xffffff9f07077836 */ /* 0x008fc60000000000 */
[----:B-1----:R-:W-:-:S04]  /*0560*/  LOP3.LUT R23, R6, 0xff, RZ, 0xc0, !PT ;  /* 0x000000ff06177812 */ /* 0x002fc800078ec0ff */
[----:B------:R-:W-:Y:S02]  /*0570*/  ISETP.GT.U32.AND P6, PT, R23, 0x19, PT ;  /* 0x000000191700780c */ /* 0x000fe40003fc4070 */
[----:B0-----:R-:W-:Y:S01]  /*0580*/  LOP3.LUT R21, R7, 0xff, RZ, 0xc0, !PT ;  /* 0x000000ff07157812 */ /* 0x001fe200078ec0ff */
[----:B------:R-:W-:-:S03]  /*0590*/  VIADD R8, R8, 0xffffff9f ;  /* 0xffffff9f08087836 */ /* 0x000fc60000000000 */
[----:B------:R-:W-:Y:S02]  /*05a0*/  ISETP.GT.U32.AND P2, PT, R21, 0x19, PT ;  /* 0x000000191500780c */ /* 0x000fe40003f44070 */
[----:B------:R-:W-:Y:S01]  /*05b0*/  LOP3.LUT R13, R8, 0xff, RZ, 0xc0, !PT ;  /* 0x000000ff080d7812 */ /* 0x000fe200078ec0ff */
[----:B------:R-:W-:Y:S01]  /*05c0*/  VIADD R9, R9, 0xffffff9f ;  /* 0xffffff9f09097836 */ /* 0x000fe20000000000 */
[----:B------:R-:W-:Y:S01]  /*05d0*/  P2R R11, PR, RZ, 0x4 ;  /* 0x00000004ff0b7803 */ /* 0x000fe20000000000 */
[----:B------:R-:W-:Y:S02]  /*05e0*/  VIADD R18, R18, 0xffffff9f ;  /* 0xffffff9f12127836 */ /* 0x000fe40000000000 */
[----:B------:R-:W-:Y:S02]  /*05f0*/  VIADD R19, R19, 0xffffff9f ;  /* 0xffffff9f13137836 */ /* 0x000fe40000000000 */
[----:B----4-:R-:W-:Y:S02]  /*0600*/  VIADD R26, R26, 0xffffff9f ;  /* 0xffffff9f1a1a7836 */ /* 0x010fe40000000000 */
[----:B------:R-:W-:Y:S01]  /*0610*/  VIADD R27, R27, 0xffffff9f ;  /* 0xffffff9f1b1b7836 */ /* 0x000fe20000000000 */
[----:B------:R-:W-:-:S02]  /*0620*/  ISETP.GT.U32.AND P0, PT, R13, 0x19, PT ;  /* 0x000000190d00780c */ /* 0x000fc40003f04070 */
[----:B------:R-:W-:Y:S02]  /*0630*/  LOP3.LUT R25, R9, 0xff, RZ, 0xc0, !PT ;  /* 0x000000ff09197812 */ /* 0x000fe400078ec0ff */
[----:B------:R-:W-:Y:S02]  /*0640*/  LOP3.LUT R11, R18, 0xff, RZ, 0xc0, !PT ;  /* 0x000000ff120b7812 */ /* 0x000fe400078ec0ff */
[----:B------:R-:W-:Y:S02]  /*0650*/  LOP3.LUT R13, R19, 0xff, RZ, 0xc0, !PT ;  /* 0x000000ff130d7812 */ /* 0x000fe400078ec0ff */
[----:B------:R-:W-:Y:S02]  /*0660*/  LOP3.LUT R15, R26, 0xff, RZ, 0xc0, !PT ;  /* 0x000000ff1a0f7812 */ /* 0x000fe400078ec0ff */
[----:B------:R-:W-:Y:S02]  /*0670*/  LOP3.LUT R17, R27, 0xff, RZ, 0xc0, !PT ;  /* 0x000000ff1b117812 */ /* 0x000fe400078ec0ff */
[----:B------:R-:W-:-:S02]  /*0680*/  ISETP.GT.U32.AND P1, PT, R25, 0x19, PT ;  /* 0x000000191900780c */ /* 0x000fc40003f24070 */
[----:B------:R-:W-:Y:S02]  /*0690*/  ISETP.GT.U32.AND P2, PT, R11, 0x19, PT ;  /* 0x000000190b00780c */ /* 0x000fe40003f44070 */
[----:B------:R-:W-:Y:S02]  /*06a0*/  ISETP.GT.U32.AND P3, PT, R13, 0x19, PT ;  /* 0x000000190d00780c */ /* 0x000fe40003f64070 */
[----:B------:R-:W-:Y:S02]  /*06b0*/  ISETP.GT.U32.AND P4, PT, R15, 0x19, PT ;  /* 0x000000190f00780c */ /* 0x000fe40003f84070 */
[----:B------:R-:W-:Y:S01]  /*06c0*/  ISETP.GT.U32.AND P5, PT, R17, 0x19, PT ;  /* 0x000000191100780c */ /* 0x000fe20003fa4070 */
[----:B------:R-:W-:-:S12]  /*06d0*/  @P6 BRA `(.L_x_3) ;  /* 0x0000000000086947 */ /* 0x000fd80003800000 */
[----:B------:R-:W-:-:S05]  /*06e0*/  LOP3.LUT R6, R6, 0xfffffffc, RZ, 0xc0, !PT ;  /* 0xfffffffc06067812 */ /* 0x000fca00078ec0ff */
[----:B------:R0:W-:Y:S02]  /*06f0*/  ATOMS.POPC.INC.32 RZ, [R6+UR4] ;  /* 0x0000000006ff7f8c */ /* 0x0001e4000d800004 */
.L_x_3:
[----:B------:R-:W-:Y:S05]  /*0700*/  BSYNC.RECONVERGENT B1 ;  /* 0x0000000000017941 */ /* 0x000fea0003800200 */
.L_x_2:
[----:B------:R-:W-:Y:S01]  /*0710*/  ISETP.GT.U32.AND P6, PT, R21, 0x19, PT ;  /* 0x000000191500780c */ /* 0x000fe20003fc4070 */
[----:B------:R-:W-:-:S12]  /*0720*/  BSSY.RECONVERGENT B1, `(.L_x_4) ;  /* 0x0000004000017945 */ /* 0x000fd80003800200 */
[----:B------:R-:W-:Y:S05]  /*0730*/  @P6 BRA `(.L_x_5) ;  /* 0x0000000000086947 */ /* 0x000fea0003800000 */
[----:B------:R-:W-:-:S05]  /*0740*/  LOP3.LUT R7, R7, 0xfffffffc, RZ, 0xc0, !PT ;  /* 0xfffffffc07077812 */ /* 0x000fca00078ec0ff */
[----:B------:R1:W-:Y:S02]  /*0750*/  ATOMS.POPC.INC.32 RZ, [R7+UR4] ;  /* 0x0000000007ff7f8c */ /* 0x0003e4000d800004 */
.L_x_5:
[----:B------:R-:W-:Y:S05]  /*0760*/  BSYNC.RECONVERGENT B1 ;  /* 0x0000000000017941 */ /* 0x000fea0003800200 */
.L_x_4:
[----:B------:R-:W-:Y:S04]  /*0770*/  BSSY.RECONVERGENT B1, `(.L_x_6) ;  /* 0x0000004000017945 */ /* 0x000fe80003800200 */
[----:B------:R-:W-:Y:S05]  /*0780*/  @P0 BRA `(.L_x_7) ;  /* 0x0000000000080947 */ /* 0x000fea0003800000 */
[----:B------:R-:W-:-:S05]  /*0790*/  LOP3.LUT R8, R8, 0xfffffffc, RZ, 0xc0, !PT ;  /* 0xfffffffc08087812 */ /* 0x000fca00078ec0ff */
[----:B------:R2:W-:Y:S02]  /*07a0*/  ATOMS.POPC.INC.32 RZ, [R8+UR4] ;  /* 0x0000000008ff7f8c */ /* 0x0005e4000d800004 */
.L_x_7:
[----:B------:R-:W-:Y:S05]  /*07b0*/  BSYNC.RECONVERGENT B1 ;  /* 0x0000000000017941 */ /* 0x000fea0003800200 */
.L_x_6:
[----:B------:R-:W-:Y:S04]  /*07c0*/  BSSY.RECONVERGENT B1, `(.L_x_8) ;  /* 0x0000004000017945 */ /* 0x000fe80003800200 */
[----:B------:R-:W-:Y:S05]  /*07d0*/  @P1 BRA `(.L_x_9) ;  /* 0x0000000000081947 */ /* 0x000fea0003800000 */
[----:B------:R-:W-:-:S05]  /*07e0*/  LOP3.LUT R9, R9, 0xfffffffc, RZ, 0xc0, !PT ;  /* 0xfffffffc09097812 */ /* 0x000fca00078ec0ff */
[----:B------:R3:W-:Y:S02]  /*07f0*/  ATOMS.POPC.INC.32 RZ, [R9+UR4] ;  /* 0x0000000009ff7f8c */ /* 0x0007e4000d800004 */
.L_x_9:
[----:B------:R-:W-:Y:S05]  /*0800*/  BSYNC.RECONVERGENT B1 ;  /* 0x0000000000017941 */ /* 0x000fea0003800200 */
.L_x_8:
[----:B------:R-:W-:Y:S04]  /*0810*/  BSSY.RECONVERGENT B1, `(.L_x_10) ;  /* 0x0000004000017945 */ /* 0x000fe80003800200 */
[----:B------:R-:W-:Y:S05]  /*0820*/  @P2 BRA `(.L_x_11) ;  /* 0x0000000000082947 */ /* 0x000fea0003800000 */
[----:B------:R-:W-:-:S05]  /*0830*/  LOP3.LUT R18, R18, 0xfffffffc, RZ, 0xc0, !PT ;  /* 0xfffffffc12127812 */ /* 0x000fca00078ec0ff */
[----:B------:R4:W-:Y:S02]  /*0840*/  ATOMS.POPC.INC.32 RZ, [R18+UR4] ;  /* 0x0000000012ff7f8c */ /* 0x0009e4000d800004 */
.L_x_11:
[----:B------:R-:W-:Y:S05]  /*0850*/  BSYNC.RECONVERGENT B1 ;  /* 0x0000000000017941 */ /* 0x000fea0003800200 */
.L_x_10:
[----:B------:R-:W-:Y:S04]  /*0860*/  BSSY.RECONVERGENT B1, `(.L_x_12) ;  /* 0x0000004000017945 */ /* 0x000fe80003800200 */
[----:B------:R-:W-:Y:S05]  /*0870*/  @P3 BRA `(.L_x_13) ;  /* 0x0000000000083947 */ /* 0x000fea0003800000 */
[----:B------:R-:W-:-:S05]  /*0880*/  LOP3.LUT R19, R19, 0xfffffffc, RZ, 0xc0, !PT ;  /* 0xfffffffc13137812 */ /* 0x000fca00078ec0ff */
[----:B------:R0:W-:Y:S02]  /*0890*/  ATOMS.POPC.INC.32 RZ, [R19+UR4] ;  /* 0x0000000013ff7f8c */ /* 0x0001e4000d800004 */
.L_x_13:
[----:B------:R-:W-:Y:S05]  /*08a0*/  BSYNC.RECONVERGENT B1 ;  /* 0x0000000000017941 */ /* 0x000fea0003800200 */
.L_x_12:
[----:B------:R-:W-:Y:S04]  /*08b0*/  BSSY.RECONVERGENT B1, `(.L_x_14) ;  /* 0x0000004000017945 */ /* 0x000fe80003800200 */
[----:B------:R-:W-:Y:S05]  /*08c0*/  @P4 BRA `(.L_x_15) ;  /* 0x0000000000084947 */ /* 0x000fea0003800000 */
[----:B------:R-:W-:-:S05]  /*08d0*/  LOP3.LUT R26, R26, 0xfffffffc, RZ, 0xc0, !PT ;  /* 0xfffffffc1a1a7812 */ /* 0x000fca00078ec0ff */
[----:B------:R0:W-:Y:S02]  /*08e0*/  ATOMS.POPC.INC.32 RZ, [R26+UR4] ;  /* 0x000000001aff7f8c */ /* 0x0001e4000d800004 */
.L_x_15:
[----:B------:R-:W-:Y:S05]  /*08f0*/  BSYNC.RECONVERGENT B1 ;  /* 0x0000000000017941 */ /* 0x000fea0003800200 */
.L_x_14:
[----:B------:R-:W-:Y:S04]  /*0900*/  BSSY.RECONVERGENT B1, `(.L_x_16) ;  /* 0x0000004000017945 */ /* 0x000fe80003800200 */
[----:B------:R-:W-:Y:S05]  /*0910*/  @P5 BRA `(.L_x_17) ;  /* 0x0000000000085947 */ /* 0x000fea0003800000 */
[----:B------:R-:W-:-:S05]  /*0920*/  LOP3.LUT R27, R27, 0xfffffffc, RZ, 0xc0, !PT ;  /* 0xfffffffc1b1b7812 */ /* 0x000fca00078ec0ff */
[----:B------:R0:W-:Y:S02]  /*0930*/  ATOMS.POPC.INC.32 RZ, [R27+UR4] ;  /* 0x000000001bff7f8c */ /* 0x0001e4000d800004 */
.L_x_17:
[----:B------:R-:W-:Y:S05]  /*0940*/  BSYNC.RECONVERGENT B1 ;  /* 0x0000000000017941 */ /* 0x000fea0003800200 */
.L_x_16:
[----:B-----5:R-:W-:Y:S01]  /*0950*/  VIADD R22, R22, 0xffffff9f ;  /* 0xffffff9f16167836 */ /* 0x020fe20000000000 */
[----:B------:R-:W-:Y:S01]  /*0960*/  BSSY.RECONVERGENT B1, `(.L_x_18) ;  /* 0x000001c000017945 */ /* 0x000fe20003800200 */
[----:B------:R-:W-:Y:S02]  /*0970*/  VIADD R24, R24, 0xffffff9f ;  /* 0xffffff9f18187836 */ /* 0x000fe40000000000 */
[----:B------:R-:W-:Y:S01]  /*0980*/  VIADD R20, R20, 0xffffff9f ;  /* 0xffffff9f14147836 */ /* 0x000fe20000000000 */
[----:B0-----:R-:W-:Y:S01]  /*0990*/  LOP3.LUT R6, R22, 0xff, RZ, 0xc0, !PT ;  /* 0x000000ff16067812 */ /* 0x001fe200078ec0ff */
[----:B------:R-:W-:Y:S01]  /*09a0*/  VIADD R12, R12, 0xffffff9f ;  /* 0xffffff9f0c0c7836 */ /* 0x000fe20000000000 */
[----:B-1----:R-:W-:Y:S01]  /*09b0*/  LOP3.LUT R7, R24, 0xff, RZ, 0xc0, !PT ;  /* 0x000000ff18077812 */ /* 0x002fe200078ec0ff */
[----:B------:R-:W-:Y:S01]  /*09c0*/  VIADD R14, R14, 0xffffff9f ;  /* 0xffffff9f0e0e7836 */ /* 0x000fe20000000000 */
[----:B------:R-:W-:Y:S01]  /*09d0*/  ISETP.GT.U32.AND P6, PT, R6, 0x19, PT ;  /* 0x000000190600780c */ /* 0x000fe20003fc4070 */
[----:B------:R-:W-:Y:S01]  /*09e0*/  VIADD R16, R16, 0xffffff9f ;  /* 0xffffff9f10107836 */ /* 0x000fe20000000000 */
[----:B--2---:R-:W-:Y:S01]  /*09f0*/  LOP3.LUT R8, R20, 0xff, RZ, 0xc0, !PT ;  /* 0x000000ff14087812 */ /* 0x004fe200078ec0ff */
[----:B------:R-:W-:Y:S01]  /*0a00*/  VIADD R10, R10, 0xffffff9f ;  /* 0xffffff9f0a0a7836 */ /* 0x000fe20000000000 */
[----:B---3--:R-:W-:Y:S01]  /*0a10*/  LOP3.LUT R9, R12, 0xff, RZ, 0xc0, !PT ;  /* 0x000000ff0c097812 */ /* 0x008fe200078ec0ff */
[----:B------:R-:W-:Y:S01]  /*0a20*/  VIADD R5, R5, 0xffffff9f ;  /* 0xffffff9f05057836 */ /* 0x000fe20000000000 */
[----:B------:R-:W-:-:S02]  /*0a30*/  ISETP.GT.U32.AND P2, PT, R7, 0x19, PT ;  /* 0x000000190700780c */ /* 0x000fc40003f44070 */
[----:B------:R-:W-:Y:S02]  /*0a40*/  ISETP.GT.U32.AND P0, PT, R8, 0x19, PT ;  /* 0x000000190800780c */ /* 0x000fe40003f04070 */
[----:B------:R-:W-:Y:S02]  /*0a50*/  ISETP.GT.U32.AND P1, PT, R9, 0x19, PT ;  /* 0x000000190900780c */ /* 0x000fe40003f24070 */
[----:B------:R-:W-:Y:S02]  /*0a60*/  P2R R6, PR, RZ, 0x4 ;  /* 0x00000004ff067803 */ /* 0x000fe40000000000 */
[----:B------:R-:W-:Y:S02]  /*0a70*/  LOP3.LUT R6, R14, 0xff, RZ, 0xc0, !PT ;  /* 0x000000ff0e067812 */ /* 0x000fe400078ec0ff */
[----:B------:R-:W-:Y:S02]  /*0a80*/  LOP3.LUT R8, R16, 0xff, RZ, 0xc0, !PT ;  /* 0x000000ff10087812 */ /* 0x000fe400078ec0ff */
[----:B------:R-:W-:-:S02]  /*0a90*/  LOP3.LUT R9, R10, 0xff, RZ, 0xc0, !PT ;  /* 0x000000ff0a097812 */ /* 0x000fc400078ec0ff */
[----:B------:R-:W-:Y:S02]  /*0aa0*/  LOP3.LUT R11, R5, 0xff, RZ, 0xc0, !PT ;  /* 0x000000ff050b7812 */ /* 0x000fe400078ec0ff */
[----:B------:R-:W-:Y:S02]  /*0ab0*/  ISETP.GT.U32.AND P2, PT, R6, 0x19, PT ;  /* 0x000000190600780c */ /* 0x000fe40003f44070 */
[----:B------:R-:W-:Y:S02]  /*0ac0*/  ISETP.GT.U32.AND P3, PT, R8, 0x19, PT ;  /* 0x000000190800780c */ /* 0x000fe40003f64070 */
[----:B------:R-:W-:Y:S02]  /*0ad0*/  ISETP.GT.U32.AND P4, PT, R9, 0x19, PT ;  /* 0x000000190900780c */ /* 0x000fe40003f84070 */
[----:B------:R-:W-:Y:S01]  /*0ae0*/  ISETP.GT.U32.AND P5, PT, R11, 0x19, PT ;  /* 0x000000190b00780c */ /* 0x000fe20003fa4070 */
[----:B------:R-:W-:-:S12]  /*0af0*/  @P6 BRA `(.L_x_19) ;  /* 0x0000000000086947 */ /* 0x000fd80003800000 */
[----:B------:R-:W-:-:S05]  /*0b00*/  LOP3.LUT R22, R22, 0xfffffffc, RZ, 0xc0, !PT ;  /* 0xfffffffc16167812 */ /* 0x000fca00078ec0ff */
[----:B------:R0:W-:Y:S02]  /*0b10*/  ATOMS.POPC.INC.32 RZ, [R22+UR4] ;  /* 0x0000000016ff7f8c */ /* 0x0001e4000d800004 */
.L_x_19:
[----:B------:R-:W-:Y:S05]  /*0b20*/  BSYNC.RECONVERGENT B1 ;  /* 0x0000000000017941 */ /* 0x000fea0003800200 */
.L_x_18:
[----:B------:R-:W-:Y:S01]  /*0b30*/  ISETP.GT.U32.AND P6, PT, R7, 0x19, PT ;  /* 0x000000190700780c */ /* 0x000fe20003fc4070 */
[----:B------:R-:W-:-:S12]  /*0b40*/  BSSY.RECONVERGENT B1, `(.L_x_20) ;  /* 0x0000004000017945 */ /* 0x000fd80003800200 */
[----:B------:R-:W-:Y:S05]  /*0b50*/  @P6 BRA `(.L_x_21) ;  /* 0x0000000000086947 */ /* 0x000fea0003800000 */
[----:B------:R-:W-:-:S05]  /*0b60*/  LOP3.LUT R24, R24, 0xfffffffc, RZ, 0xc0, !PT ;  /* 0xfffffffc18187812 */ /* 0x000fca00078ec0ff */
[----:B------:R1:W-:Y:S02]  /*0b70*/  ATOMS.POPC.INC.32 RZ, [R24+UR4] ;  /* 0x0000000018ff7f8c */ /* 0x0003e4000d800004 */
.L_x_21:
[----:B------:R-:W-:Y:S05]  /*0b80*/  BSYNC.RECONVERGENT B1 ;  /* 0x0000000000017941 */ /* 0x000fea0003800200 */
.L_x_20:
[----:B------:R-:W-:Y:S04]  /*0b90*/  BSSY.RECONVERGENT B1, `(.L_x_22) ;  /* 0x0000004000017945 */ /* 0x000fe80003800200 */
[----:B------:R-:W-:Y:S05]  /*0ba0*/  @P0 BRA `(.L_x_23) ;  /* 0x0000000000080947 */ /* 0x000fea0003800000 */
[----:B------:R-:W-:-:S05]  /*0bb0*/  LOP3.LUT R20, R20, 0xfffffffc, RZ, 0xc0, !PT ;  /* 0xfffffffc14147812 */ /* 0x000fca00078ec0ff */
[----:B------:R2:W-:Y:S02]  /*0bc0*/  ATOMS.POPC.INC.32 RZ, [R20+UR4] ;  /* 0x0000000014ff7f8c */ /* 0x0005e4000d800004 */
.L_x_23:
[----:B------:R-:W-:Y:S05]  /*0bd0*/  BSYNC.RECONVERGENT B1 ;  /* 0x0000000000017941 */ /* 0x000fea0003800200 */
.L_x_22:
[----:B------:R-:W-:Y:S04]  /*0be0*/  BSSY.RECONVERGENT B1, `(.L_x_24) ;  /* 0x0000004000017945 */ /* 0x000fe80003800200 */
[----:B------:R-:W-:Y:S05]  /*0bf0*/  @P1 BRA `(.L_x_25) ;  /* 0x0000000000081947 */ /* 0x000fea0003800000 */
[----:B------:R-:W-:-:S05]  /*0c00*/  LOP3.LUT R12, R12, 0xfffffffc, RZ, 0xc0, !PT ;  /* 0xfffffffc0c0c7812 */ /* 0x000fca00078ec0ff */
[----:B------:R3:W-:Y:S02]  /*0c10*/  ATOMS.POPC.INC.32 RZ, [R12+UR4] ;  /* 0x000000000cff7f8c */ /* 0x0007e4000d800004 */
.L_x_25:
[----:B------:R-:W-:Y:S05]  /*0c20*/  BSYNC.RECONVERGENT B1 ;  /* 0x0000000000017941 */ /* 0x000fea0003800200 */
.L_x_24:
[----:B------:R-:W-:Y:S04]  /*0c30*/  BSSY.RECONVERGENT B1, `(.L_x_26) ;  /* 0x0000004000017945 */ /* 0x000fe80003800200 */
[----:B------:R-:W-:Y:S05]  /*0c40*/  @P2 BRA `(.L_x_27) ;  /* 0x0000000000082947 */ /* 0x000fea0003800000 */
[----:B------:R-:W-:-:S05]  /*0c50*/  LOP3.LUT R14, R14, 0xfffffffc, RZ, 0xc0, !PT ;  /* 0xfffffffc0e0e7812 */ /* 0x000fca00078ec0ff */
[----:B------:R0:W-:Y:S02]  /*0c60*/  ATOMS.POPC.INC.32 RZ, [R14+UR4] ;  /* 0x000000000eff7f8c */ /* 0x0001e4000d800004 */
.L_x_27:
[----:B------:R-:W-:Y:S05]  /*0c70*/  BSYNC.RECONVERGENT B1 ;  /* 0x0000000000017941 */ /* 0x000fea0003800200 */
.L_x_26:
[----:B------:R-:W-:Y:S04]  /*0c80*/  BSSY.RECONVERGENT B1, `(.L_x_28) ;  /* 0x0000004000017945 */ /* 0x000fe80003800200 */
[----:B------:R-:W-:Y:S05]  /*0c90*/  @P3 BRA `(.L_x_29) ;  /* 0x0000000000083947 */ /* 0x000fea0003800000 */
[----:B------:R-:W-:-:S05]  /*0ca0*/  LOP3.LUT R16, R16, 0xfffffffc, RZ, 0xc0, !PT ;  /* 0xfffffffc10107812 */ /* 0x000fca00078ec0ff */
[----:B------:R0:W-:Y:S02]  /*0cb0*/  ATOMS.POPC.INC.32 RZ, [R16+UR4] ;  /* 0x0000000010ff7f8c */ /* 0x0001e4000d800004 */
.L_x_29:
[----:B------:R-:W-:Y:S05]  /*0cc0*/  BSYNC.RECONVERGENT B1 ;  /* 0x0000000000017941 */ /* 0x000fea0003800200 */
.L_x_28:
[----:B------:R-:W-:Y:S04]  /*0cd0*/  BSSY.RECONVERGENT B1, `(.L_x_30) ;  /* 0x0000004000017945 */ /* 0x000fe80003800200 */
[----:B------:R-:W-:Y:S05]  /*0ce0*/  @P4 BRA `(.L_x_31) ;  /* 0x0000000000084947 */ /* 0x000fea0003800000 */
[----:B------:R-:W-:-:S05]  /*0cf0*/  LOP3.LUT R10, R10, 0xfffffffc, RZ, 0xc0, !PT ;  /* 0xfffffffc0a0a7812 */ /* 0x000fca00078ec0ff */
[----:B------:R0:W-:Y:S02]  /*0d00*/  ATOMS.POPC.INC.32 RZ, [R10+UR4] ;  /* 0x000000000aff7f8c */ /* 0x0001e4000d800004 */
.L_x_31:
[----:B------:R-:W-:Y:S05]  /*0d10*/  BSYNC.RECONVERGENT B1 ;  /* 0x0000000000017941 */ /* 0x000fea0003800200 */
.L_x_30:
[----:B------:R-:W-:Y:S05]  /*0d20*/  @P5 BRA `(.L_x_1) ;  /* 0x0000000000085947 */ /* 0x000fea0003800000 */
[----:B------:R-:W-:-:S05]  /*0d30*/  LOP3.LUT R5, R5, 0xfffffffc, RZ, 0xc0, !PT ;  /* 0xfffffffc05057812 */ /* 0x000fca00078ec0ff */
[----:B------:R0:W-:Y:S02]  /*0d40*/  ATOMS.POPC.INC.32 RZ, [R5+UR4] ;  /* 0x0000000005ff7f8c */ /* 0x0001e4000d800004 */
.L_x_1:
[----:B------:R-:W-:Y:S05]  /*0d50*/  BSYNC.RECONVERGENT B0 ;  /* 0x0000000000007941 */ /* 0x000fea0003800200 */
.L_x_0:
[----:B------:R-:W-:Y:S01]  /*0d60*/  IMAD.IADD R4, R3, 0x1, R4 ;  /* 0x0000000103047824 */ /* 0x000fe200078e0204 */
[----:B------:R-:W0:Y:S01]  /*0d70*/  LDCU UR10, c[0x0][0x390] ;  /* 0x00007200ff0a77ac */ /* 0x000e220008000800 */
[----:B------:R-:W-:Y:S03]  /*0d80*/  BSSY.RECONVERGENT B0, `(.L_x_32) ;  /* 0x0000013000007945 */ /* 0x000fe60003800200 */
[----:B------:R-:W-:Y:S01]  /*0d90*/  ISETP.GE.U32.AND P0, PT, R4, UR5, PT ;  /* 0x0000000504007c0c */ /* 0x000fe2000bf06070 */
[----:B------:R-:W0:-:S12]  /*0da0*/  LDCU.64 UR8, c[0x0][0x380] ;  /* 0x00007000ff0877ac */ /* 0x000e180008000a00 */
[----:B------:R-:W-:Y:S05]  /*0db0*/  @P0 BRA `(.L_x_33) ;  /* 0x00000000003c0947 */ /* 0x000fea0003800000 */
[----:B------:R-:W-:-:S07]  /*0dc0*/  IMAD.MOV.U32 R6, RZ, RZ, R4 ;  /* 0x000000ffff067224 */ /* 0x000fce00078e0004 */
.L_x_36:
[----:B0-----:R-:W-:-:S05]  /*0dd0*/  IADD3 R4, P0, PT, R6, UR8, RZ ;  /* 0x0000000806047c10 */ /* 0x001fca000ff1e0ff */
[----:B------:R-:W-:-:S05]  /*0de0*/  IMAD.X R5, RZ, RZ, UR9, P0 ;  /* 0x00000009ff057e24 */ /* 0x000fca00080e06ff */
[----:B------:R-:W5:Y:S01]  /*0df0*/  LDG.E.U8 R4, desc[UR6][R4.64] ;  /* 0x0000000604047981 */ /* 0x000f62000c1e1100 */
[----:B------:R-:W-:Y:S01]  /*0e00*/  IMAD.IADD R6, R3, 0x1, R6 ;  /* 0x0000000103067824 */ /* 0x000fe200078e0206 */
[----:B------:R-:W-:Y:S04]  /*0e10*/  BSSY.RECONVERGENT B1, `(.L_x_34) ;  /* 0x0000008000017945 */ /* 0x000fe80003800200 */
[----:B------:R-:W-:Y:S01]  /*0e20*/  ISETP.GE.U32.AND P1, PT, R6, UR10, PT ;  /* 0x0000000a06007c0c */ /* 0x000fe2000bf26070 */
[----:B-----5:R-:W-:-:S05]  /*0e30*/  VIADD R7, R4, 0xffffff9f ;  /* 0xffffff9f04077836 */ /* 0x020fca0000000000 */
[----:B------:R-:W-:-:S04]  /*0e40*/  LOP3.LUT R8, R7, 0xff, RZ, 0xc0, !PT ;  /* 0x000000ff07087812 */ /* 0x000fc800078ec0ff */
[----:B------:R-:W-:-:S13]  /*0e50*/  ISETP.GT.U32.AND P0, PT, R8, 0x19, PT ;  /* 0x000000190800780c */ /* 0x000fda0003f04070 */
[----:B------:R-:W-:Y:S05]  /*0e60*/  @P0 BRA `(.L_x_35) ;  /* 0x0000000000080947 */ /* 0x000fea0003800000 */
[----:B------:R-:W-:-:S05]  /*0e70*/  LOP3.LUT R7, R7, 0xfffffffc, RZ, 0xc0, !PT ;  /* 0xfffffffc07077812 */ /* 0x000fca00078ec0ff */
[----:B------:R0:W-:Y:S02]  /*0e80*/  ATOMS.POPC.INC.32 RZ, [R7+UR4] ;  /* 0x0000000007ff7f8c */ /* 0x0001e4000d800004 */
.L_x_35:
[----:B------:R-:W-:Y:S05]  /*0e90*/  BSYNC.RECONVERGENT B1 ;  /* 0x0000000000017941 */ /* 0x000fea0003800200 */
.L_x_34:
[----:B------:R-:W-:Y:S05]  /*0ea0*/  @!P1 BRA `(.L_x_36) ;  /* 0xfffffffc00c89947 */ /* 0x000fea000383ffff */
.L_x_33:
[----:B0-----:R-:W-:Y:S05]  /*0eb0*/  BSYNC.RECONVERGENT B0 ;  /* 0x0000000000007941 */ /* 0x001fea0003800200 */
.L_x_32:
[----:B------:R-:W-:Y:S01]  /*0ec0*/  BAR.SYNC.DEFER_BLOCKING 0x0 ;  /* 0x0000000000007b1d */ /* 0x000fe20000010000 */
[----:B------:R-:W-:-:S13]  /*0ed0*/  ISETP.GT.U32.AND P0, PT, R0, 0x6, PT ;  /* 0x000000060000780c */ /* 0x000fda0003f04070 */
[----:B------:R-:W-:Y:S05]  /*0ee0*/  @P0 EXIT ;  /* 0x000000000000094d */ /* 0x000fea0003800000 */
[----:B------:R-:W0:Y:S01]  /*0ef0*/  LDS R3, [R2] ;  /* 0x0000000002037984 */ /* 0x000e220000000800 */
[----:B------:R-:W5:Y:S02]  /*0f00*/  LDC.64 R4, c[0x0][0x388] ;  /* 0x0000e200ff047b82 */ /* 0x000f640000000a00 */
[----:B-----5:R-:W-:-:S05]  /*0f10*/  IMAD.WIDE.U32 R4, R0, 0x4, R4 ;  /* 0x0000000400047825 */ /* 0x020fca00078e0004 */
[----:B0-----:R-:W-:Y:S01]  /*0f20*/  REDG.E.ADD.STRONG.GPU desc[UR6][R4.64], R3 ;  /* 0x000000030400798e */ /* 0x001fe2000c12e106 */
[----:B------:R-:W-:Y:S05]  /*0f30*/  EXIT ;  /* 0x000000000000794d */ /* 0x000fea0003800000 */
.L_x_37:
[----:B------:R-:W-:-:S00]  /*0f40*/  BRA `(.L_x_37) ;  /* 0xfffffffc00fc7947 */ /* 0x000fc0000383ffff */
[----:B------:R-:W-:-:S00]  /*0f50*/  NOP ;  /* 0x0000000000007918 */ /* 0x000fc00000000000 */
        /* <DEDUP_REMOVED lines=10> */
.L_x_146:


//--------------------- .text._Z36hist_block_partitioned_SMEM_unrolledILi16EEvPhPjjj --------------------------
	.section	.text._Z36hist_block_partitioned_SMEM_unrolledILi16EEvPhPjjj,"ax",@progbits
	.align	128
        .global         _Z36hist_block_partitioned_SMEM_unrolledILi16EEvPhPjjj
        .type           _Z36hist_block_partitioned_SMEM_unrolledILi16EEvPhPjjj,@function
        .size           _Z36hist_block_partitioned_SMEM_unrolledILi16EEvPhPjjj,(.L_x_147 - _Z36hist_block_partitioned_SMEM_unrolledILi16EEvPhPjjj)
        .other          _Z36hist_block_partitioned_SMEM_unrolledILi16EEvPhPjjj,@"STO_CUDA_ENTRY STV_DEFAULT"
_Z36hist_block_partitioned_SMEM_unrolledILi16EEvPhPjjj:
.text._Z36hist_block_partitioned_SMEM_unrolledILi16EEvPhPjjj:
[----:B------:R-:W-:Y:S01]  /*0000*/  LDC R1, c[0x0][0x37c] ;  /* 0x0000df00ff017b82 */ /* 0x000fe20000000800 */
[----:B------:R-:W0:Y:S07]  /*0010*/  LDCU UR6, c[0x0][0x360] ;  /* 0x00006c00ff0677ac */ /* 0x000e2e0008000800 */
[----:B------:R-:W0:Y:S01]  /*0020*/  LDC R0, c[0x0][0x370] ;  /* 0x0000dc00ff007b82 */ /* 0x000e220000000800 */
[----:B------:R-:W-:Y:S01]  /*0030*/  BSSY.RECONVERGENT B0, `(.L_x_38) ;  /* 0x00000bb000007945 */ /* 0x000fe20003800200 */
[----:B------:R-:W1:Y:S06]  /*0040*/  LDCU UR8, c[0x0][0x390] ;  /* 0x00007200ff0877ac */ /* 0x000e6c0008000800 */
[----:B------:R-:W2:Y:S01]  /*0050*/  S2UR UR5, SR_CgaCtaId ;  /* 0x00000000000579c3 */ /* 0x000ea20000008800 */
[----:B-1----:R-:W-:Y:S01]  /*0060*/  UIADD3 UR4, UPT, UPT, UR8, -0x1, URZ ;  /* 0xffffffff08047890 */ /* 0x002fe2000fffe0ff */
[----:B0-----:R-:W-:-:S04]  /*0070*/  IMAD R0, R0, UR6, RZ ;  /* 0x0000000600007c24 */ /* 0x001fc8000f8e02ff */
[----:B------:R-:W0:Y:S01]  /*0080*/  I2F.U32.RP R4, R0 ;  /* 0x0000000000047306 */ /* 0x000e220000209000 */
[----:B------:R-:W-:Y:S01]  /*0090*/  IMAD.MOV R5, RZ, RZ, -R0 ;  /* 0x000000ffff057224 */ /* 0x000fe200078e0a00 */
[----:B------:R-:W-:-:S06]  /*00a0*/  ISETP.NE.U32.AND P2, PT, R0, RZ, PT ;  /* 0x000000ff0000720c */ /* 0x000fcc0003f45070 */
[----:B0-----:R-:W0:Y:S02]  /*00b0*/  MUFU.RCP R4, R4 ;  /* 0x0000000400047308 */ /* 0x001e240000001000 */
[----:B0-----:R-:W-:-:S06]  /*00c0*/  VIADD R2, R4, 0xffffffe ;  /* 0x0ffffffe04027836 */ /* 0x001fcc0000000000 */
[----:B------:R0:W1:Y:S02]  /*00d0*/  F2I.FTZ.U32.TRUNC.NTZ R3, R2 ;  /* 0x0000000200037305 */ /* 0x000064000021f000 */
[----:B0-----:R-:W-:Y:S02]  /*00e0*/  IMAD.MOV.U32 R2, RZ, RZ, RZ ;  /* 0x000000ffff027224 */ /* 0x001fe400078e00ff */
[----:B-1----:R-:W-:-:S04]  /*00f0*/  IMAD R5, R5, R3, RZ ;  /* 0x0000000305057224 */ /* 0x002fc800078e02ff */
[----:B------:R-:W-:Y:S02]  /*0100*/  IMAD.HI.U32 R3, R3, R5, R2 ;  /* 0x0000000503037227 */ /* 0x000fe400078e0002 */
[----:B------:R-:W0:Y:S04]  /*0110*/  S2R R5, SR_TID.X ;  /* 0x0000000000057919 */ /* 0x000e280000002100 */
[----:B------:R-:W-:Y:S01]  /*0120*/  IMAD.HI.U32 R6, R3, UR4, RZ ;  /* 0x0000000403067c27 */ /* 0x000fe2000f8e00ff */
[----:B------:R-:W1:Y:S03]  /*0130*/  S2R R2, SR_CTAID.X ;  /* 0x0000000000027919 */ /* 0x000e660000002500 */
[----:B------:R-:W-:-:S04]  /*0140*/  IMAD.MOV R3, RZ, RZ, -R6 ;  /* 0x000000ffff037224 */ /* 0x000fc800078e0a06 */
[----:B------:R-:W-:Y:S01]  /*0150*/  IMAD R3, R0, R3, UR4 ;  /* 0x0000000400037e24 */ /* 0x000fe2000f8e0203 */
[----:B------:R-:W-:Y:S02]  /*0160*/  UMOV UR4, 0x400 ;  /* 0x0000040000047882 */ /* 0x000fe40000000000 */
[----:B--2---:R-:W-:Y:S02]  /*0170*/  ULEA UR4, UR5, UR4, 0x18 ;  /* 0x0000000405047291 */ /* 0x004fe4000f8ec0ff */
[----:B------:R-:W-:-:S13]  /*0180*/  ISETP.GE.U32.AND P0, PT, R3, R0, PT ;  /* 0x000000000300720c */ /* 0x000fda0003f06070 */
[----:B------:R-:W-:Y:S02]  /*0190*/  @P0 IMAD.IADD R3, R3, 0x1, -R0 ;  /* 0x0000000103030824 */ /* 0x000fe400078e0a00 */
[----:B------:R-:W-:Y:S01]  /*01a0*/  @P0 VIADD R6, R6, 0x1 ;  /* 0x0000000106060836 */ /* 0x000fe20000000000 */
[----:B0-----:R-:W-:Y:S02]  /*01b0*/  ISETP.GT.U32.AND P3, PT, R5, 0x6, PT ;  /* 0x000000060500780c */ /* 0x001fe40003f64070 */
[-C--:B------:R-:W-:Y:S01]  /*01c0*/  ISETP.GE.U32.AND P1, PT, R3, R0.reuse, PT ;  /* 0x000000000300720c */ /* 0x080fe20003f26070 */
[----:B-1----:R-:W-:Y:S01]  /*01d0*/  IMAD R3, R2, UR6, R5 ;  /* 0x0000000602037c24 */ /* 0x002fe2000f8e0205 */
[----:B------:R-:W-:Y:S01]  /*01e0*/  LEA R4, R5, UR4, 0x2 ;  /* 0x0000000405047c11 */ /* 0x000fe2000f8e10ff */
[----:B------:R-:W0:Y:S08]  /*01f0*/  LDCU.64 UR6, c[0x0][0x358] ;  /* 0x00006b00ff0677ac */ /* 0x000e300008000a00 */
[----:B------:R1:W-:Y:S02]  /*0200*/  @!P3 STS [R4], RZ ;  /* 0x000000ff0400b388 */ /* 0x0003e40000000800 */
[----:B------:R-:W-:Y:S01]  /*0210*/  @P1 VIADD R6, R6, 0x1 ;  /* 0x0000000106061836 */ /* 0x000fe20000000000 */
[----:B------:R-:W-:-:S05]  /*0220*/  @!P2 LOP3.LUT R6, RZ, R0, RZ, 0x33, !PT ;  /* 0x00000000ff06a212 */ /* 0x000fca00078e33ff */
[C---:B------:R-:W-:Y:S02]  /*0230*/  IMAD R0, R6.reuse, R3, R3 ;  /* 0x0000000306007224 */ /* 0x040fe400078e0203 */
[----:B------:R-:W-:Y:S02]  /*0240*/  VIADD R7, R6, 0x1 ;  /* 0x0000000106077836 */ /* 0x000fe40000000000 */
[----:B------:R-:W-:Y:S01]  /*0250*/  VIADD R2, R0, 0xf ;  /* 0x0000000f00027836 */ /* 0x000fe20000000000 */
[----:B------:R-:W-:Y:S04]  /*0260*/  BAR.SYNC.DEFER_BLOCKING 0x0 ;  /* 0x0000000000007b1d */ /* 0x000fe80000010000 */
[----:B------:R-:W-:-:S13]  /*0270*/  ISETP.GE.U32.AND P0, PT, R2, UR8, PT ;  /* 0x0000000802007c0c */ /* 0x000fda000bf06070 */
[----:B01----:R-:W-:Y:S05]  /*0280*/  @P0 BRA `(.L_x_39) ;  /* 0x0000000800540947 */ /* 0x003fea0003800000 */
[----:B------:R-:W0:Y:S02]  /*0290*/  LDCU.64 UR10, c[0x0][0x380] ;  /* 0x00007000ff0a77ac */ /* 0x000e240008000a00 */
[----:B0-----:R-:W-:-:S04]  /*02a0*/  IADD3 R2, P0, PT, R0, UR10, RZ ;  /* 0x0000000a00027c10 */ /* 0x001fc8000ff1e0ff */
[----:B------:R-:W-:-:S05]  /*02b0*/  LEA.HI.X.SX32 R3, R0, UR11, 0x1, P0 ;  /* 0x0000000b00037c11 */ /* 0x000fca00080f0eff */
[----:B------:R-:W2:Y:S04]  /*02c0*/  LDG.E.U8 R18, desc[UR6][R2.64] ;  /* 0x0000000602127981 */ /* 0x000ea8000c1e1100 */
[----:B------:R-:W3:Y:S04]  /*02d0*/  LDG.E.U8 R19, desc[UR6][R2.64+0x1] ;  /* 0x0000010602137981 */ /* 0x000ee8000c1e1100 */
[----:B------:R-:W4:Y:S04]  /*02e0*/  LDG.E.U8 R20, desc[UR6][R2.64+0x2] ;  /* 0x0000020602147981 */ /* 0x000f28000c1e1100 */
[----:B------:R-:W4:Y:S04]  /*02f0*/  LDG.E.U8 R21, desc[UR6][R2.64+0x3] ;  /* 0x0000030602157981 */ /* 0x000f28000c1e1100 */
[----:B------:R-:W4:Y:S04]  /*0300*/  LDG.E.U8 R23, desc[UR6][R2.64+0x4] ;  /* 0x0000040602177981 */ /* 0x000f28000c1e1100 */
[----:B------:R-:W4:Y:S04]  /*0310*/  LDG.E.U8 R22, desc[UR6][R2.64+0x5] ;  /* 0x0000050602167981 */ /* 0x000f28000c1e1100 */
[----:B------:R-:W4:Y:S04]  /*0320*/  LDG.E.U8 R17, desc[UR6][R2.64+0x6] ;  /* 0x0000060602117981 */ /* 0x000f28000c1e1100 */
[----:B------:R-:W4:Y:S01]  /*0330*/  LDG.E.U8 R16, desc[UR6][R2.64+0x7] ;  /* 0x0000070602107981 */ /* 0x000f22000c1e1100 */
[----:B------:R-:W-:Y:S03]  /*0340*/  BSSY.RECONVERGENT B1, `(.L_x_40) ;  /* 0x0000025000017945 */ /* 0x000fe60003800200 */
[----:B------:R-:W5:Y:S04]  /*0350*/  LDG.E.U8 R8, desc[UR6][R2.64+0x8] ;  /* 0x0000080602087981 */ /* 0x000f68000c1e1100 */
[----:B------:R-:W5:Y:S04]  /*0360*/  LDG.E.U8 R9, desc[UR6][R2.64+0x9] ;  /* 0x0000090602097981 */ /* 0x000f68000c1e1100 */
[----:B------:R-:W5:Y:S04]  /*0370*/  LDG.E.U8 R10, desc[UR6][R2.64+0xa] ;  /* 0x00000a06020a7981 */ /* 0x000f68000c1e1100 */
[----:B------:R-:W5:Y:S04]  /*0380*/  LDG.E.U8 R11, desc[UR6][R2.64+0xb] ;  /* 0x00000b06020b7981 */ /* 0x000f68000c1e1100 */
[----:B------:R-:W5:Y:S04]  /*0390*/  LDG.E.U8 R12, desc[UR6][R2.64+0xc] ;  /* 0x00000c06020c7981 */ /* 0x000f68000c1e1100 */
[----:B------:R-:W5:Y:S04]  /*03a0*/  LDG.E.U8 R13, desc[UR6][R2.64+0xd] ;  /* 0x00000d06020d7981 */ /* 0x000f68000c1e1100 */
[----:B------:R-:W5:Y:S04]  /*03b0*/  LDG.E.U8 R14, desc[UR6][R2.64+0xe] ;  /* 0x00000e06020e7981 */ /* 0x000f68000c1e1100 */
[----:B------:R0:W5:Y:S01]  /*03c0*/  LDG.E.U8 R15, desc[UR6][R2.64+0xf] ;  /* 0x00000f06020f7981 */ /* 0x000162000c1e1100 */
[----:B--2---:R-:W-:-:S02]  /*03d0*/  VIADD R18, R18, 0xffffff9f ;  /* 0xffffff9f12127836 */ /* 0x004fc40000000000 */
[----:B---3--:R-:W-:-:S03]  /*03e0*/  VIADD R19, R19, 0xffffff9f ;  /* 0xffffff9f13137836 */ /* 0x008fc60000000000 */
[----:B------:R-:W-:Y:S01]  /*03f0*/  LOP3.LUT R24, R18, 0xff, RZ, 0xc0, !PT ;  /* 0x000000ff12187812 */ /* 0x000fe200078ec0ff */
[----:B----4-:R-:W-:-:S03]  /*0400*/  VIADD R20, R20, 0xffffff9f ;  /* 0xffffff9f14147836 */ /* 0x010fc60000000000 */
[----:B------:R-:W-:Y:S02]  /*0410*/  ISETP.GT.U32.AND P6, PT, R24, 0x19, PT ;  /* 0x000000191800780c */ /* 0x000fe40003fc4070 */
[----:B------:R-:W-:Y:S01]  /*0420*/  LOP3.LUT R25, R19, 0xff, RZ, 0xc0, !PT ;  /* 0x000000ff13197812 */ /* 0x000fe200078ec0ff */
[----:B------:R-:W-:Y:S01]  /*0430*/  VIADD R21, R21, 0xffffff9f ;  /* 0xffffff9f15157836 */ /* 0x000fe20000000000 */
[----:B------:R-:W-:Y:S02]  /*0440*/  LOP3.LUT R26, R20, 0xff, RZ, 0xc0, !PT ;  /* 0x000000ff141a7812 */ /* 0x000fe400078ec0ff */
[----:B------:R-:W-:Y:S01]  /*0450*/  ISETP.GT.U32.AND P2, PT, R25, 0x19, PT ;  /* 0x000000191900780c */ /* 0x000fe20003f44070 */
[----:B------:R-:W-:Y:S01]  /*0460*/  VIADD R23, R23, 0xffffff9f ;  /* 0xffffff9f17177836 */ /* 0x000fe20000000000 */
[----:B------:R-:W-:Y:S02]  /*0470*/  ISETP.GT.U32.AND P0, PT, R26, 0x19, PT ;  /* 0x000000191a00780c */ /* 0x000fe40003f04070 */
[----:B------:R-:W-:Y:S01]  /*0480*/  LOP3.LUT R27, R21, 0xff, RZ, 0xc0, !PT ;  /* 0x000000ff151b7812 */ /* 0x000fe200078ec0ff */
[----:B------:R-:W-:Y:S01]  /*0490*/  VIADD R22, R22, 0xffffff9f ;  /* 0xffffff9f16167836 */ /* 0x000fe20000000000 */
[----:B0-----:R-:W-:-:S02]  /*04a0*/  LOP3.LUT R3, R23, 0xff, RZ, 0xc0, !PT ;  /* 0x000000ff17037812 */ /* 0x001fc400078ec0ff */
[----:B------:R-:W-:Y:S01]  /*04b0*/  P2R R2, PR, RZ, 0x4 ;  /* 0x00000004ff027803 */ /* 0x000fe20000000000 */
[----:B------:R-:W-:Y:S01]  /*04c0*/  VIADD R17, R17, 0xffffff9f ;  /* 0xffffff9f11117836 */ /* 0x000fe20000000000 */
[----:B------:R-:W-:Y:S02]  /*04d0*/  LOP3.LUT R24, R22, 0xff, RZ, 0xc0, !PT ;  /* 0x000000ff16187812 */ /* 0x000fe400078ec0ff */
[----:B------:R-:W-:Y:S01]  /*04e0*/  ISETP.GT.U32.AND P1, PT, R27, 0x19, PT ;  /* 0x000000191b00780c */ /* 0x000fe20003f24070 */
[----:B------:R-:W-:Y:S01]  /*04f0*/  VIADD R16, R16, 0xffffff9f ;  /* 0xffffff9f10107836 */ /* 0x000fe20000000000 */
[----:B------:R-:W-:Y:S02]  /*0500*/  LOP3.LUT R25, R17, 0xff, RZ, 0xc0, !PT ;  /* 0x000000ff11197812 */ /* 0x000fe400078ec0ff */
[----:B------:R-:W-:Y:S02]  /*0510*/  ISETP.GT.U32.AND P2, PT, R3, 0x19, PT ;  /* 0x000000190300780c */ /* 0x000fe40003f44070 */
[----:B------:R-:W-:-:S02]  /*0520*/  LOP3.LUT R26, R16, 0xff, RZ, 0xc0, !PT ;  /* 0x000000ff101a7812 */ /* 0x000fc400078ec0ff */
[----:B------:R-:W-:Y:S02]  /*0530*/  ISETP.GT.U32.AND P3, PT, R24, 0x19, PT ;  /* 0x000000191800780c */ /* 0x000fe40003f64070 */
[----:B------:R-:W-:Y:S02]  /*0540*/  ISETP.GT.U32.AND P4, PT, R25, 0x19, PT ;  /* 0x000000191900780c */ /* 0x000fe40003f84070 */
[----:B------:R-:W-:Y:S01]  /*0550*/  ISETP.GT.U32.AND P5, PT, R26, 0x19, PT ;  /* 0x000000191a00780c */ /* 0x000fe20003fa4070 */
[----:B------:R-:W-:-:S12]  /*0560*/  @P6 BRA `(.L_x_41) ;  /* 0x0000000000086947 */ /* 0x000fd80003800000 */
[----:B------:R-:W-:-:S05]  /*0570*/  LOP3.LUT R18, R18, 0xfffffffc, RZ, 0xc0, !PT ;  /* 0xfffffffc12127812 */ /* 0x000fca00078ec0ff */
[----:B------:R0:W-:Y:S02]  /*0580*/  ATOMS.POPC.INC.32 RZ, [R18+UR4] ;  /* 0x0000000012ff7f8c */ /* 0x0001e4000d800004 */
.L_x_41:
[----:B------:R-:W-:Y:S05]  /*0590*/  BSYNC.RECONVERGENT B1 ;  /* 0x0000000000017941 */ /* 0x000fea0003800200 */
.L_x_40:
[----:B------:R-:W-:Y:S01]  /*05a0*/  ISETP.NE.AND P6, PT, R2, RZ, PT ;  /* 0x000000ff0200720c */ /* 0x000fe20003fc5270 */
[----:B------:R-:W-:-:S12]  /*05b0*/  BSSY.RECONVERGENT B1, `(.L_x_42) ;  /* 0x0000004000017945 */ /* 0x000fd80003800200 */
[----:B------:R-:W-:Y:S05]  /*05c0*/  @P6 BRA `(.L_x_43) ;  /* 0x0000000000086947 */ /* 0x000fea0003800000 */
[----:B------:R-:W-:-:S05]  /*05d0*/  LOP3.LUT R19, R19, 0xfffffffc, RZ, 0xc0, !PT ;  /* 0xfffffffc13137812 */ /* 0x000fca00078ec0ff */
[----:B------:R1:W-:Y:S02]  /*05e0*/  ATOMS.POPC.INC.32 RZ, [R19+UR4] ;  /* 0x0000000013ff7f8c */ /* 0x0003e4000d800004 */
.L_x_43:
[----:B------:R-:W-:Y:S05]  /*05f0*/  BSYNC.RECONVERGENT B1 ;  /* 0x0000000000017941 */ /* 0x000fea0003800200 */
.L_x_42:
[----:B------:R-:W-:Y:S04]  /*0600*/  BSSY.RECONVERGENT B1, `(.L_x_44) ;  /* 0x0000004000017945 */ /* 0x000fe80003800200 */
[----:B------:R-:W-:Y:S05]  /*0610*/  @P0 BRA `(.L_x_45) ;  /* 0x0000000000080947 */ /* 0x000fea0003800000 */
[----:B------:R-:W-:-:S05]  /*0620*/  LOP3.LUT R20, R20, 0xfffffffc, RZ, 0xc0, !PT ;  /* 0xfffffffc14147812 */ /* 0x000fca00078ec0ff */
[----:B------:R2:W-:Y:S02]  /*0630*/  ATOMS.POPC.INC.32 RZ, [R20+UR4] ;  /* 0x0000000014ff7f8c */ /* 0x0005e4000d800004 */
.L_x_45:
[----:B------:R-:W-:Y:S05]  /*0640*/  BSYNC.RECONVERGENT B1 ;  /* 0x0000000000017941 */ /* 0x000fea0003800200 */
.L_x_44:
[----:B------:R-:W-:Y:S04]  /*0650*/  BSSY.RECONVERGENT B1, `(.L_x_46) ;  /* 0x0000004000017945 */ /* 0x000fe80003800200 */
[----:B------:R-:W-:Y:S05]  /*0660*/  @P1 BRA `(.L_x_47) ;  /* 0x0000000000081947 */ /* 0x000fea0003800000 */
[----:B------:R-:W-:-:S05]  /*0670*/  LOP3.LUT R21, R21, 0xfffffffc, RZ, 0xc0, !PT ;  /* 0xfffffffc15157812 */ /* 0x000fca00078ec0ff */
[----:B------:R3:W-:Y:S02]  /*0680*/  ATOMS.POPC.INC.32 RZ, [R21+UR4] ;  /* 0x0000000015ff7f8c */ /* 0x0007e4000d800004 */
.L_x_47:
[----:B------:R-:W-:Y:S05]  /*0690*/  BSYNC.RECONVERGENT B1 ;  /* 0x0000000000017941 */ /* 0x000fea0003800200 */
.L_x_46:
[----:B------:R-:W-:Y:S04]  /*06a0*/  BSSY.RECONVERGENT B1, `(.L_x_48) ;  /* 0x0000004000017945 */ /* 0x000fe80003800200 */
[----:B------:R-:W-:Y:S05]  /*06b0*/  @P2 BRA `(.L_x_49) ;  /* 0x0000000000082947 */ /* 0x000fea0003800000 */
[----:B------:R-:W-:-:S05]  /*06c0*/  LOP3.LUT R23, R23, 0xfffffffc, RZ, 0xc0, !PT ;  /* 0xfffffffc17177812 */ /* 0x000fca00078ec0ff */
[----:B------:R4:W-:Y:S02]  /*06d0*/  ATOMS.POPC.INC.32 RZ, [R23+UR4] ;  /* 0x0000000017ff7f8c */ /* 0x0009e4000d800004 */
.L_x_49:
[----:B------:R-:W-:Y:S05]  /*06e0*/  BSYNC.RECONVERGENT B1 ;  /* 0x0000000000017941 */ /* 0x000fea0003800200 */
.L_x_48:
[----:B------:R-:W-:Y:S04]  /*06f0*/  BSSY.RECONVERGENT B1, `(.L_x_50) ;  /* 0x0000004000017945 */ /* 0x000fe80003800200 */
[----:B------:R-:W-:Y:S05]  /*0700*/  @P3 BRA `(.L_x_51) ;  /* 0x0000000000083947 */ /* 0x000fea0003800000 */
[----:B------:R-:W-:-:S05]  /*0710*/  LOP3.LUT R22, R22, 0xfffffffc, RZ, 0xc0, !PT ;  /* 0xfffffffc16167812 */ /* 0x000fca00078ec0ff */
[----:B------:R0:W-:Y:S02]  /*0720*/  ATOMS.POPC.INC.32 RZ, [R22+UR4] ;  /* 0x0000000016ff7f8c */ /* 0x0001e4000d800004 */
.L_x_51:
[----:B------:R-:W-:Y:S05]  /*0730*/  BSYNC.RECONVERGENT B1 ;  /* 0x0000000000017941 */ /* 0x000fea0003800200 */
.L_x_50:
[----:B------:R-:W-:Y:S04]  /*0740*/  BSSY.RECONVERGENT B1, `(.L_x_52) ;  /* 0x0000004000017945 */ /* 0x000fe80003800200 */
[----:B------:R-:W-:Y:S05]  /*0750*/  @P4 BRA `(.L_x_53) ;  /* 0x0000000000084947 */ /* 0x000fea0003800000 */
[----:B------:R-:W-:-:S05]  /*0760*/  LOP3.LUT R17, R17, 0xfffffffc, RZ, 0xc0, !PT ;  /* 0xfffffffc11117812 */ /* 0x000fca00078ec0ff */
[----:B------:R0:W-:Y:S02]  /*0770*/  ATOMS.POPC.INC.32 RZ, [R17+UR4] ;  /* 0x0000000011ff7f8c */ /* 0x0001e4000d800004 */
.L_x_53:
[----:B------:R-:W-:Y:S05]  /*0780*/  BSYNC.RECONVERGENT B1 ;  /* 0x0000000000017941 */ /* 0x000fea0003800200 */
.L_x_52:
[----:B------:R-:W-:Y:S04]  /*0790*/  BSSY.RECONVERGENT B1, `(.L_x_54) ;  /* 0x0000004000017945 */ /* 0x000fe80003800200 */
[----:B------:R-:W-:Y:S05]  /*07a0*/  @P5 BRA `(.L_x_55) ;  /* 0x0000000000085947 */ /* 0x000fea0003800000 */
[----:B------:R-:W-:-:S05]  /*07b0*/  LOP3.LUT R16, R16, 0xfffffffc, RZ, 0xc0, !PT ;  /* 0xfffffffc10107812 */ /* 0x000fca00078ec0ff */
[----:B------:R0:W-:Y:S02]  /*07c0*/  ATOMS.POPC.INC.32 RZ, [R16+UR4] ;  /* 0x0000000010ff7f8c */ /* 0x0001e4000d800004 */
.L_x_55:
[----:B------:R-:W-:Y:S05]  /*07d0*/  BSYNC.RECONVERGENT B1 ;  /* 0x0000000000017941 */ /* 0x000fea0003800200 */
.L_x_54:
[----:B-----5:R-:W-:Y:S01]  /*07e0*/  VIADD R8, R8, 0xffffff9f ;  /* 0xffffff9f08087836 */ /* 0x020fe20000000000 */
[----:B------:R-:W-:Y:S01]  /*07f0*/  BSSY.RECONVERGENT B1, `(.L_x_56) ;  /* 0x000001c000017945 */ /* 0x000fe20003800200 */
[----:B------:R-:W-:Y:S02]  /*0800*/  VIADD R9, R9, 0xffffff9f ;  /* 0xffffff9f09097836 */ /* 0x000fe40000000000 */
[----:B------:R-:W-:Y:S01]  /*0810*/  VIADD R10, R10, 0xffffff9f ;  /* 0xffffff9f0a0a7836 */ /* 0x000fe20000000000 */
[----:B------:R-:W-:Y:S01]  /*0820*/  LOP3.LUT R2, R8, 0xff, RZ, 0xc0, !PT ;  /* 0x000000ff08027812 */ /* 0x000fe200078ec0ff */
[----:B------:R-:W-:Y:S01]  /*0830*/  VIADD R11, R11, 0xffffff9f ;  /* 0xffffff9f0b0b7836 */ /* 0x000fe20000000000 */
[----:B------:R-:W-:Y:S01]  /*0840*/  LOP3.LUT R3, R9, 0xff, RZ, 0xc0, !PT ;  /* 0x000000ff09037812 */ /* 0x000fe200078ec0ff */
[----:B------:R-:W-:Y:S01]  /*0850*/  VIADD R12, R12, 0xffffff9f ;  /* 0xffffff9f0c0c7836 */ /* 0x000fe20000000000 */
[----:B------:R-:W-:Y:S01]  /*0860*/  ISETP.GT.U32.AND P6, PT, R2, 0x19, PT ;  /* 0x000000190200780c */ /* 0x000fe20003fc4070 */
[----:B------:R-:W-:Y:S01]  /*0870*/  VIADD R13, R13, 0xffffff9f ;  /* 0xffffff9f0d0d7836 */ /* 0x000fe20000000000 */
[----:B0-----:R-:W-:Y:S01]  /*0880*/  LOP3.LUT R16, R10, 0xff, RZ, 0xc0, !PT ;  /* 0x000000ff0a107812 */ /* 0x001fe200078ec0ff */
[----:B------:R-:W-:Y:S01]  /*0890*/  VIADD R14, R14, 0xffffff9f ;  /* 0xffffff9f0e0e7836 */ /* 0x000fe20000000000 */
[----:B------:R-:W-:Y:S01]  /*08a0*/  LOP3.LUT R17, R11, 0xff, RZ, 0xc0, !PT ;  /* 0x000000ff0b117812 */ /* 0x000fe200078ec0ff */
[----:B------:R-:W-:Y:S01]  /*08b0*/  VIADD R15, R15, 0xffffff9f ;  /* 0xffffff9f0f0f7836 */ /* 0x000fe20000000000 */
[----:B------:R-:W-:-:S02]  /*08c0*/  ISETP.GT.U32.AND P2, PT, R3, 0x19, PT ;  /* 0x000000190300780c */ /* 0x000fc40003f44070 */
[----:B------:R-:W-:Y:S02]  /*08d0*/  ISETP.GT.U32.AND P0, PT, R16, 0x19, PT ;  /* 0x000000191000780c */ /* 0x000fe40003f04070 */
[----:B------:R-:W-:Y:S02]  /*08e0*/  ISETP.GT.U32.AND P1, PT, R17, 0x19, PT ;  /* 0x000000191100780c */ /* 0x000fe40003f24070 */
[----:B------:R-:W-:Y:S02]  /*08f0*/  LOP3.LUT R3, R12, 0xff, RZ, 0xc0, !PT ;  /* 0x000000ff0c037812 */ /* 0x000fe400078ec0ff */
[----:B------:R-:W-:Y:S02]  /*0900*/  LOP3.LUT R16, R13, 0xff, RZ, 0xc0, !PT ;  /* 0x000000ff0d107812 */ /* 0x000fe400078ec0ff */
[----:B------:R-:W-:Y:S02]  /*0910*/  LOP3.LUT R17, R14, 0xff, RZ, 0xc0, !PT ;  /* 0x000000ff0e117812 */ /* 0x000fe400078ec0ff */
[----:B------:R-:W-:-:S02]  /*0920*/  LOP3.LUT R18, R15, 0xff, RZ, 0xc0, !PT ;  /* 0x000000ff0f127812 */ /* 0x000fc400078ec0ff */
[----:B------:R-:W-:Y:S02]  /*0930*/  P2R R2, PR, RZ, 0x4 ;  /* 0x00000004ff027803 */ /* 0x000fe40000000000 */
[----:B------:R-:W-:Y:S02]  /*0940*/  ISETP.GT.U32.AND P2, PT, R3, 0x19, PT ;  /* 0x000000190300780c */ /* 0x000fe40003f44070 */
[----:B------:R-:W-:Y:S02]  /*0950*/  ISETP.GT.U32.AND P3, PT, R16, 0x19, PT ;  /* 0x000000191000780c */ /* 0x000fe40003f64070 */
[----:B------:R-:W-:Y:S02]  /*0960*/  ISETP.GT.U32.AND P4, PT, R17, 0x19, PT ;  /* 0x000000191100780c */ /* 0x000fe40003f84070 */
[----:B------:R-:W-:Y:S01]  /*0970*/  ISETP.GT.U32.AND P5, PT, R18, 0x19, PT ;  /* 0x000000191200780c */ /* 0x000fe20003fa4070 */
[----:B------:R-:W-:-:S12]  /*0980*/  @P6 BRA `(.L_x_57) ;  /* 0x0000000000086947 */ /* 0x000fd80003800000 */
[----:B------:R-:W-:-:S05]  /*0990*/  LOP3.LUT R8, R8, 0xfffffffc, RZ, 0xc0, !PT ;  /* 0xfffffffc08087812 */ /* 0x000fca00078ec0ff */
[----:B------:R0:W-:Y:S02]  /*09a0*/  ATOMS.POPC.INC.32 RZ, [R8+UR4] ;  /* 0x0000000008ff7f8c */ /* 0x0001e4000d800004 */
.L_x_57:
[----:B------:R-:W-:Y:S05]  /*09b0*/  BSYNC.RECONVERGENT B1 ;  /* 0x0000000000017941 */ /* 0x000fea0003800200 */
.L_x_56:
[----:B------:R-:W-:Y:S01]  /*09c0*/  ISETP.NE.AND P6, PT, R2, RZ, PT ;  /* 0x000000ff0200720c */ /* 0x000fe20003fc5270 */
[----:B------:R-:W-:-:S12]  /*09d0*/  BSSY.RECONVERGENT B1, `(.L_x_58) ;  /* 0x0000004000017945 */ /* 0x000fd80003800200 */
[----:B------:R-:W-:Y:S05]  /*09e0*/  @P6 BRA `(.L_x_59) ;  /* 0x0000000000086947 */ /* 0x000fea0003800000 */
[----:B------:R-:W-:-:S05]  /*09f0*/  LOP3.LUT R9, R9, 0xfffffffc, RZ, 0xc0, !PT ;  /* 0xfffffffc09097812 */ /* 0x000fca00078ec0ff */
[----:B------:R0:W-:Y:S02]  /*0a00*/  ATOMS.POPC.INC.32 RZ, [R9+UR4] ;  /* 0x0000000009ff7f8c */ /* 0x0001e4000d800004 */
.L_x_59:
[----:B------:R-:W-:Y:S05]  /*0a10*/  BSYNC.RECONVERGENT B1 ;  /* 0x0000000000017941 */ /* 0x000fea0003800200 */
.L_x_58:
[----:B------:R-:W-:Y:S04]  /*0a20*/  BSSY.RECONVERGENT B1, `(.L_x_60) ;  /* 0x0000004000017945 */ /* 0x000fe80003800200 */
[----:B------:R-:W-:Y:S05]  /*0a30*/  @P0 BRA `(.L_x_61) ;  /* 0x0000000000080947 */ /* 0x000fea0003800000 */
[----:B------:R-:W-:-:S05]  /*0a40*/  LOP3.LUT R10, R10, 0xfffffffc, RZ, 0xc0, !PT ;  /* 0xfffffffc0a0a7812 */ /* 0x000fca00078ec0ff */
[----:B------:R0:W-:Y:S02]  /*0a50*/  ATOMS.POPC.INC.32 RZ, [R10+UR4] ;  /* 0x000000000aff7f8c */ /* 0x0001e4000d800004 */
.L_x_61:
[----:B------:R-:W-:Y:S05]  /*0a60*/  BSYNC.RECONVERGENT B1 ;  /* 0x0000000000017941 */ /* 0x000fea0003800200 */
.L_x_60:
[----:B------:R-:W-:Y:S04]  /*0a70*/  BSSY.RECONVERGENT B1, `(.L_x_62) ;  /* 0x0000004000017945 */ /* 0x000fe80003800200 */
[----:B------:R-:W-:Y:S05]  /*0a80*/  @P1 BRA `(.L_x_63) ;  /* 0x0000000000081947 */ /* 0x000fea0003800000 */
[----:B------:R-:W-:-:S05]  /*0a90*/  LOP3.LUT R11, R11, 0xfffffffc, RZ, 0xc0, !PT ;  /* 0xfffffffc0b0b7812 */ /* 0x000fca00078ec0ff */
[----:B------:R0:W-:Y:S02]  /*0aa0*/  ATOMS.POPC.INC.32 RZ, [R11+UR4] ;  /* 0x000000000bff7f8c */ /* 0x0001e4000d800004 */
.L_x_63:
[----:B------:R-:W-:Y:S05]  /*0ab0*/  BSYNC.RECONVERGENT B1 ;  /* 0x0000000000017941 */ /* 0x000fea0003800200 */
.L_x_62:
[----:B------:R-:W-:Y:S04]  /*0ac0*/  BSSY.RECONVERGENT B1, `(.L_x_64) ;  /* 0x0000004000017945 */ /* 0x000fe80003800200 */
[----:B------:R-:W-:Y:S05]  /*0ad0*/  @P2 BRA `(.L_x_65) ;  /* 0x0000000000082947 */ /* 0x000fea0003800000 */
[----:B------:R-:W-:-:S05]  /*0ae0*/  LOP3.LUT R12, R12, 0xfffffffc, RZ, 0xc0, !PT ;  /* 0xfffffffc0c0c7812 */ /* 0x000fca00078ec0ff */
[----:B------:R0:W-:Y:S02]  /*0af0*/  ATOMS.POPC.INC.32 RZ, [R12+UR4] ;  /* 0x000000000cff7f8c */ /* 0x0001e4000d800004 */
.L_x_65:
[----:B------:R-:W-:Y:S05]  /*0b00*/  BSYNC.RECONVERGENT B1 ;  /* 0x0000000000017941 */ /* 0x000fea0003800200 */
.L_x_64:
[----:B------:R-:W-:Y:S04]  /*0b10*/  BSSY.RECONVERGENT B1, `(.L_x_66) ;  /* 0x0000004000017945 */ /* 0x000fe80003800200 */
[----:B------:R-:W-:Y:S05]  /*0b20*/  @P3 BRA `(.L_x_67) ;  /* 0x0000000000083947 */ /* 0x000fea0003800000 */
[----:B------:R-:W-:-:S05]  /*0b30*/  LOP3.LUT R13, R13, 0xfffffffc, RZ, 0xc0, !PT ;  /* 0xfffffffc0d0d7812 */ /* 0x000fca00078ec0ff */
[----:B------:R0:W-:Y:S02]  /*0b40*/  ATOMS.POPC.INC.32 RZ, [R13+UR4] ;  /* 0x000000000dff7f8c */ /* 0x0001e4000d800004 */
.L_x_67:
[----:B------:R-:W-:Y:S05]  /*0b50*/  BSYNC.RECONVERGENT B1 ;  /* 0x0000000000017941 */ /* 0x000fea0003800200 */
.L_x_66:
[----:B------:R-:W-:Y:S04]  /*0b60*/  BSSY.RECONVERGENT B1, `(.L_x_68) ;  /* 0x0000004000017945 */ /* 0x000fe80003800200 */
[----:B------:R-:W-:Y:S05]  /*0b70*/  @P4 BRA `(.L_x_69) ;  /* 0x0000000000084947 */ /* 0x000fea0003800000 */
[----:B------:R-:W-:-:S05]  /*0b80*/  LOP3.LUT R14, R14, 0xfffffffc, RZ, 0xc0, !PT ;  /* 0xfffffffc0e0e7812 */ /* 0x000fca00078ec0ff */
[----:B------:R0:W-:Y:S02]  /*0b90*/  ATOMS.POPC.INC.32 RZ, [R14+UR4] ;  /* 0x000000000eff7f8c */ /* 0x0001e4000d800004 */
.L_x_69:
[----:B------:R-:W-:Y:S05]  /*0ba0*/  BSYNC.RECONVERGENT B1 ;  /* 0x0000000000017941 */ /* 0x000fea0003800200 */
.L_x_68:
[----:B------:R-:W-:Y:S05]  /*0bb0*/  @P5 BRA `(.L_x_39) ;  /* 0x0000000000085947 */ /* 0x000fea0003800000 */
[----:B------:R-:W-:-:S05]  /*0bc0*/  LOP3.LUT R15, R15, 0xfffffffc, RZ, 0xc0, !PT ;  /* 0xfffffffc0f0f7812 */ /* 0x000fca00078ec0ff */
[----:B------:R0:W-:Y:S02]  /*0bd0*/  ATOMS.POPC.INC.32 RZ, [R15+UR4] ;  /* 0x000000000fff7f8c */ /* 0x0001e4000d800004 */
.L_x_39:
[----:B------:R-:W-:Y:S05]  /*0be0*/  BSYNC.RECONVERGENT B0 ;  /* 0x0000000000007941 */ /* 0x000fea0003800200 */
.L_x_38:
[----:B------:R-:W-:Y:S01]  /*0bf0*/  VIADD R2, R0, 0x10 ;  /* 0x0000001000027836 */ /* 0x000fe20000000000 */
[----:B------:R-:W0:Y:S01]  /*0c00*/  LDCU.64 UR10, c[0x0][0x380] ;  /* 0x00007000ff0a77ac */ /* 0x000e220008000a00 */
[----:B------:R-:W-:Y:S03]  /*0c10*/  BSSY.RECONVERGENT B2, `(.L_x_70) ;  /* 0x000005a000027945 */ /* 0x000fe60003800200 */
[----:B------:R-:W-:-:S04]  /*0c20*/  ISETP.GE.U32.AND P0, PT, R2, UR8, PT ;  /* 0x0000000802007c0c */ /* 0x000fc8000bf06070 */
[----:B------:R-:W-:-:S13]  /*0c30*/  ISETP.LT.OR P0, PT, R7, 0x11, P0 ;  /* 0x000000110700780c */ /* 0x000fda0000701670 */
[----:B0-----:R-:W-:Y:S05]  /*0c40*/  @P0 BRA `(.L_x_71) ;  /* 0x0000000400580947 */ /* 0x001fea0003800000 */
[----:B------:R-:W-:Y:S01]  /*0c50*/  VIADD R6, R6, 0xfffffff0 ;  /* 0xfffffff006067836 */ /* 0x000fe20000000000 */
[----:B------:R-:W-:Y:S01]  /*0c60*/  IADD3 R3, PT, PT, -R0, UR8, RZ ;  /* 0x0000000800037c10 */ /* 0x000fe2000fffe1ff */
[----:B------:R-:W-:Y:S01]  /*0c70*/  BSSY.RECONVERGENT B1, `(.L_x_72) ;  /* 0x0000040000017945 */ /* 0x000fe20003800200 */
[----:B------:R-:W-:Y:S02]  /*0c80*/  IMAD.MOV.U32 R11, RZ, RZ, R2 ;  /* 0x000000ffff0b7224 */ /* 0x000fe400078e0002 */
[----:B------:R-:W-:Y:S01]  /*0c90*/  VIADDMNMX.U32 R3, R3, 0xffffffef, R6, PT ;  /* 0xffffffef03037846 */ /* 0x000fe20003800006 */
[----:B------:R-:W-:-:S03]  /*0ca0*/  IMAD.MOV.U32 R9, RZ, RZ, 0x10 ;  /* 0x00000010ff097424 */ /* 0x000fc600078e00ff */
[C---:B------:R-:W-:Y:S01]  /*0cb0*/  ISETP.GE.U32.AND P0, PT, R3.reuse, 0x3, PT ;  /* 0x000000030300780c */ /* 0x040fe20003f06070 */
[----:B------:R-:W-:-:S05]  /*0cc0*/  VIADD R7, R3, 0x1 ;  /* 0x0000000103077836 */ /* 0x000fca0000000000 */
[----:B------:R-:W-:-:S07]  /*0cd0*/  LOP3.LUT R6, R7, 0x3, RZ, 0xc0, !PT ;  /* 0x0000000307067812 */ /* 0x000fce00078ec0ff */
[----:B------:R-:W-:Y:S05]  /*0ce0*/  @!P0 BRA `(.L_x_73) ;  /* 0x0000000000e08947 */ /* 0x000fea0003800000 */
[----:B------:R-:W0:Y:S01]  /*0cf0*/  LDC.64 R2, c[0x0][0x380] ;  /* 0x0000e000ff027b82 */ /* 0x000e220000000a00 */
[----:B------:R-:W-:Y:S01]  /*0d00*/  LOP3.LUT R10, R7, 0xfffffffc, RZ, 0xc0, !PT ;  /* 0xfffffffc070a7812 */ /* 0x000fe200078ec0ff */
[----:B------:R-:W-:Y:S01]  /*0d10*/  BSSY.RECONVERGENT B0, `(.L_x_74) ;  /* 0x0000034000007945 */ /* 0x000fe20003800200 */
[----:B------:R-:W-:Y:S02]  /*0d20*/  VIADD R7, R0, 0x1 ;  /* 0x0000000100077836 */ /* 0x000fe40000000000 */
[----:B------:R-:W-:Y:S02]  /*0d30*/  IMAD.MOV.U32 R8, RZ, RZ, 0x10 ;  /* 0x00000010ff087424 */ /* 0x000fe400078e00ff */
[----:B------:R-:W-:Y:S02]  /*0d40*/  IMAD.MOV.U32 R9, RZ, RZ, RZ ;  /* 0x000000ffff097224 */ /* 0x000fe400078e00ff */
[----:B------:R-:W-:-:S07]  /*0d50*/  IMAD.MOV R10, RZ, RZ, -R10 ;  /* 0x000000ffff0a7224 */ /* 0x000fce00078e0a0a */
.L_x_83:
[----:B0-----:R-:W-:Y:S01]  /*0d60*/  IADD3 R14, P0, PT, R11, R2, RZ ;  /* 0x000000020b0e7210 */ /* 0x001fe20007f1e0ff */
[----:B------:R-:W-:-:S03]  /*0d70*/  IMAD.IADD R13, R7, 0x1, R8 ;  /* 0x00000001070d7824 */ /* 0x000fc600078e0208 */
[----:B------:R-:W-:Y:S02]  /*0d80*/  LEA.HI.X.SX32 R15, R11, R3, 0x1, P0 ;  /* 0x000000030b0f7211 */ /* 0x000fe400000f0eff */
[----:B------:R-:W-:-:S03]  /*0d90*/  IADD3 R12, P0, PT, R13, R2, RZ ;  /* 0x000000020d0c7210 */ /* 0x000fc60007f1e0ff */
[----:B------:R-:W5:Y:S01]  /*0da0*/  LDG.E.U8 R11, desc[UR6][R14.64] ;  /* 0x000000060e0b7981 */ /* 0x000f62000c1e1100 */
[----:B------:R-:W-:-:S05]  /*0db0*/  LEA.HI.X.SX32 R13, R13, R3, 0x1, P0 ;  /* 0x000000030d0d7211 */ /* 0x000fca00000f0eff */
[----:B-12---:R-:W2:Y:S04]  /*0dc0*/  LDG.E.U8 R17, desc[UR6][R12.64] ;  /* 0x000000060c117981 */ /* 0x006ea8000c1e1100 */
[----:B---3--:R-:W3:Y:S04]  /*0dd0*/  LDG.E.U8 R18, desc[UR6][R12.64+0x1] ;  /* 0x000001060c127981 */ /* 0x008ee8000c1e1100 */
[----:B-1----:R-:W4:Y:S01]  /*0de0*/  LDG.E.U8 R19, desc[UR6][R12.64+0x2] ;  /* 0x000002060c137981 */ /* 0x002f22000c1e1100 */
[----:B------:R-:W-:Y:S01]  /*0df0*/  VIADD R10, R10, 0x4 ;  /* 0x000000040a0a7836 */ /* 0x000fe20000000000 */
[----:B------:R-:W-:Y:S04]  /*0e00*/  BSSY.RECONVERGENT B3, `(.L_x_75) ;  /* 0x0000011000037945 */ /* 0x000fe80003800200 */
[----:B------:R-:W-:Y:S01]  /*0e10*/  ISETP.NE.AND P4, PT, R10, RZ, PT ;  /* 0x000000ff0a00720c */ /* 0x000fe20003f85270 */
[----:B-----5:R-:W-:-:S05]  /*0e20*/  VIADD R11, R11, 0xffffff9f ;  /* 0xffffff9f0b0b7836 */ /* 0x020fca0000000000 */
[----:B------:R-:W-:-:S04]  /*0e30*/  LOP3.LUT R16, R11, 0xff, RZ, 0xc0, !PT ;  /* 0x000000ff0b107812 */ /* 0x000fc800078ec0ff */
[----:B------:R-:W-:Y:S01]  /*0e40*/  ISETP.GT.U32.AND P0, PT, R16, 0x19, PT ;  /* 0x000000191000780c */ /* 0x000fe20003f04070 */
[----:B--2---:R-:W-:Y:S02]  /*0e50*/  VIADD R17, R17, 0xffffff9f ;  /* 0xffffff9f11117836 */ /* 0x004fe40000000000 */
[----:B---3--:R-:W-:Y:S02]  /*0e60*/  VIADD R18, R18, 0xffffff9f ;  /* 0xffffff9f12127836 */ /* 0x008fe40000000000 */
[----:B----4-:R-:W-:Y:S01]  /*0e70*/  VIADD R19, R19, 0xffffff9f ;  /* 0xffffff9f13137836 */ /* 0x010fe20000000000 */
[----:B------:R-:W-:Y:S02]  /*0e80*/  LOP3.LUT R16, R17, 0xff, RZ, 0xc0, !PT ;  /* 0x000000ff11107812 */ /* 0x000fe400078ec0ff */
[----:B------:R-:W-:Y:S02]  /*0e90*/  LOP3.LUT R14, R18, 0xff, RZ, 0xc0, !PT ;  /* 0x000000ff120e7812 */ /* 0x000fe400078ec0ff */
[----:B------:R-:W-:-:S02]  /*0ea0*/  LOP3.LUT R15, R19, 0xff, RZ, 0xc0, !PT ;  /* 0x000000ff130f7812 */ /* 0x000fc400078ec0ff */
[----:B------:R-:W-:Y:S02]  /*0eb0*/  ISETP.GT.U32.AND P1, PT, R16, 0x19, PT ;  /* 0x000000191000780c */ /* 0x000fe40003f24070 */
[----:B------:R-:W-:Y:S02]  /*0ec0*/  ISETP.GT.U32.AND P2, PT, R14, 0x19, PT ;  /* 0x000000190e00780c */ /* 0x000fe40003f44070 */
[----:B------:R-:W-:Y:S01]  /*0ed0*/  ISETP.GT.U32.AND P3, PT, R15, 0x19, PT ;  /* 0x000000190f00780c */ /* 0x000fe20003f64070 */
[----:B------:R-:W-:-:S12]  /*0ee0*/  @P0 BRA `(.L_x_76) ;  /* 0x0000000000080947 */ /* 0x000fd80003800000 */
[----:B------:R-:W-:-:S05]  /*0ef0*/  LOP3.LUT R11, R11, 0xfffffffc, RZ, 0xc0, !PT ;  /* 0xfffffffc0b0b7812 */ /* 0x000fca00078ec0ff */
[----:B------:R0:W-:Y:S02]  /*0f00*/  ATOMS.POPC.INC.32 RZ, [R11+UR4] ;  /* 0x000000000bff7f8c */ /* 0x0001e4000d800004 */
.L_x_76:
[----:B------:R-:W-:Y:S05]  /*0f10*/  BSYNC.RECONVERGENT B3 ;  /* 0x0000000000037941 */ /* 0x000fea0003800200 */
.L_x_75:
[----:B------:R-:W-:Y:S04]  /*0f20*/  BSSY.RECONVERGENT B3, `(.L_x_77) ;  /* 0x0000004000037945 */ /* 0x000fe80003800200 */
[----:B------:R-:W-:Y:S05]  /*0f30*/  @P1 BRA `(.L_x_78) ;  /* 0x0000000000081947 */ /* 0x000fea0003800000 */
[----:B------:R-:W-:-:S05]  /*0f40*/  LOP3.LUT R17, R17, 0xfffffffc, RZ, 0xc0, !PT ;  /* 0xfffffffc11117812 */ /* 0x000fca00078ec0ff */
[----:B------:R1:W-:Y:S02]  /*0f50*/  ATOMS.POPC.INC.32 RZ, [R17+UR4] ;  /* 0x0000000011ff7f8c */ /* 0x0003e4000d800004 */
.L_x_78:
[----:B------:R-:W-:Y:S05]  /*0f60*/  BSYNC.RECONVERGENT B3 ;  /* 0x0000000000037941 */ /* 0x000fea0003800200 */
.L_x_77:
[----:B------:R-:W-:Y:S04]  /*0f70*/  BSSY.RECONVERGENT B3, `(.L_x_79) ;  /* 0x0000004000037945 */ /* 0x000fe80003800200 */
[----:B------:R-:W-:Y:S05]  /*0f80*/  @P2 BRA `(.L_x_80) ;  /* 0x0000000000082947 */ /* 0x000fea0003800000 */
[----:B------:R-:W-:-:S05]  /*0f90*/  LOP3.LUT R18, R18, 0xfffffffc, RZ, 0xc0, !PT ;  /* 0xfffffffc12127812 */ /* 0x000fca00078ec0ff */
[----:B------:R2:W-:Y:S02]  /*0fa0*/  ATOMS.POPC.INC.32 RZ, [R18+UR4] ;  /* 0x0000000012ff7f8c */ /* 0x0005e4000d800004 */
.L_x_80:
[----:B------:R-:W-:Y:S05]  /*0fb0*/  BSYNC.RECONVERGENT B3 ;  /* 0x0000000000037941 */ /* 0x000fea0003800200 */
.L_x_79:
[----:B------:R-:W-:Y:S04]  /*0fc0*/  BSSY.RECONVERGENT B3, `(.L_x_81) ;  /* 0x0000004000037945 */ /* 0x000fe80003800200 */
[----:B------:R-:W-:Y:S05]  /*0fd0*/  @P3 BRA `(.L_x_82) ;  /* 0x0000000000083947 */ /* 0x000fea0003800000 */
[----:B------:R-:W-:-:S05]  /*0fe0*/  LOP3.LUT R19, R19, 0xfffffffc, RZ, 0xc0, !PT ;  /* 0xfffffffc13137812 */ /* 0x000fca00078ec0ff */
[----:B------:R3:W-:Y:S02]  /*0ff0*/  ATOMS.POPC.INC.32 RZ, [R19+UR4] ;  /* 0x0000000013ff7f8c */ /* 0x0007e4000d800004 */
.L_x_82:
[----:B------:R-:W-:Y:S05]  /*1000*/  BSYNC.RECONVERGENT B3 ;  /* 0x0000000000037941 */ /* 0x000fea0003800200 */
.L_x_81:
[----:B------:R-:W-:Y:S02]  /*1010*/  VIADD R8, R8, 0x4 ;  /* 0x0000000408087836 */ /* 0x000fe40000000000 */
[----:B------:R-:W-:Y:S02]  /*1020*/  VIADD R9, R9, 0x4 ;  /* 0x0000000409097836 */ /* 0x000fe40000000000 */
[----:B0-----:R-:W-:Y:S01]  /*1030*/  IMAD.IADD R11, R0, 0x1, R8 ;  /* 0x00000001000b7824 */ /* 0x001fe200078e0208 */
[----:B------:R-:W-:Y:S06]  /*1040*/  @P4 BRA `(.L_x_83) ;  /* 0xfffffffc00444947 */ /* 0x000fec000383ffff */
[----:B------:R-:W-:Y:S05]  /*1050*/  BSYNC.RECONVERGENT B0 ;  /* 0x0000000000007941 */ /* 0x000fea0003800200 */
.L_x_74:
[----:B------:R-:W-:-:S07]  /*1060*/  VIADD R9, R9, 0x10 ;  /* 0x0000001009097836 */ /* 0x000fce0000000000 */
.L_x_73:
[----:B------:R-:W-:Y:S05]  /*1070*/  BSYNC.RECONVERGENT B1 ;  /* 0x0000000000017941 */ /* 0x000fea0003800200 */
.L_x_72:
[----:B------:R-:W-:-:S13]  /*1080*/  ISETP.NE.AND P0, PT, R6, RZ, PT ;  /* 0x000000ff0600720c */ /* 0x000fda0003f05270 */
[----:B------:R-:W-:Y:S05]  /*1090*/  @!P0 BRA `(.L_x_71) ;  /* 0x0000000000448947 */ /* 0x000fea0003800000 */
[----:B------:R-:W-:-:S07]  /*10a0*/  IMAD.MOV R6, RZ, RZ, -R6 ;  /* 0x000000ffff067224 */ /* 0x000fce00078e0a06 */
.L_x_86:
[----:B------:R-:W-:-:S04]  /*10b0*/  IADD3 R2, P0, PT, R11, UR10, RZ ;  /* 0x0000000a0b027c10 */ /* 0x000fc8000ff1e0ff */
[----:B------:R-:W-:-:S05]  /*10c0*/  LEA.HI.X.SX32 R3, R11, UR11, 0x1, P0 ;  /* 0x0000000b0b037c11 */ /* 0x000fca00080f0eff */
[----:B------:R-:W5:Y:S01]  /*10d0*/  LDG.E.U8 R2, desc[UR6][R2.64] ;  /* 0x0000000602027981 */ /* 0x000f62000c1e1100 */
[----:B------:R-:W-:Y:S01]  /*10e0*/  VIADD R6, R6, 0x1 ;  /* 0x0000000106067836 */ /* 0x000fe20000000000 */
[----:B------:R-:W-:Y:S01]  /*10f0*/  BSSY.RECONVERGENT B0, `(.L_x_84) ;  /* 0x0000009000007945 */ /* 0x000fe20003800200 */
[----:B------:R-:W-:-:S03]  /*1100*/  VIADD R9, R9, 0x1 ;  /* 0x0000000109097836 */ /* 0x000fc60000000000 */
[----:B------:R-:W-:Y:S01]  /*1110*/  ISETP.NE.AND P1, PT, R6, RZ, PT ;  /* 0x000000ff0600720c */ /* 0x000fe20003f25270 */
[----:B0----5:R-:W-:-:S05]  /*1120*/  VIADD R7, R2, 0xffffff9f ;  /* 0xffffff9f02077836 */ /* 0x021fca0000000000 */
[----:B------:R-:W-:-:S04]  /*1130*/  LOP3.LUT R8, R7, 0xff, RZ, 0xc0, !PT ;  /* 0x000000ff07087812 */ /* 0x000fc800078ec0ff */
[----:B------:R-:W-:-:S13]  /*1140*/  ISETP.GT.U32.AND P0, PT, R8, 0x19, PT ;  /* 0x000000190800780c */ /* 0x000fda0003f04070 */
[----:B------:R-:W-:Y:S05]  /*1150*/  @P0 BRA `(.L_x_85) ;  /* 0x0000000000080947 */ /* 0x000fea0003800000 */
[----:B------:R-:W-:-:S05]  /*1160*/  LOP3.LUT R7, R7, 0xfffffffc, RZ, 0xc0, !PT ;  /* 0xfffffffc07077812 */ /* 0x000fca00078ec0ff */
[----:B------:R0:W-:Y:S02]  /*1170*/  ATOMS.POPC.INC.32 RZ, [R7+UR4] ;  /* 0x0000000007ff7f8c */ /* 0x0001e4000d800004 */
.L_x_85:
[----:B------:R-:W-:Y:S05]  /*1180*/  BSYNC.RECONVERGENT B0 ;  /* 0x0000000000007941 */ /* 0x000fea0003800200 */
.L_x_84:
[----:B------:R-:W-:Y:S01]  /*1190*/  IMAD.IADD R11, R0, 0x1, R9 ;  /* 0x00000001000b7824 */ /* 0x000fe200078e0209 */
[----:B------:R-:W-:Y:S06]  /*11a0*/  @P1 BRA `(.L_x_86) ;  /* 0xfffffffc00c01947 */ /* 0x000fec000383ffff */
.L_x_71:
[----:B------:R-:W-:Y:S05]  /*11b0*/  BSYNC.RECONVERGENT B2 ;  /* 0x0000000000027941 */ /* 0x000fea0003800200 */
.L_x_70:
[----:B------:R-:W-:Y:S01]  /*11c0*/  BAR.SYNC.DEFER_BLOCKING 0x0 ;  /* 0x0000000000007b1d */ /* 0x000fe20000010000 */
[----:B------:R-:W-:-:S13]  /*11d0*/  ISETP.GT.U32.AND P0, PT, R5, 0x6, PT ;  /* 0x000000060500780c */ /* 0x000fda0003f04070 */
[----:B------:R-:W-:Y:S05]  /*11e0*/  @P0 EXIT ;  /* 0x000000000000094d */ /* 0x000fea0003800000 */
[----:B0-----:R-:W0:Y:S01]  /*11f0*/  LDS R7, [R4] ;  /* 0x0000000004077984 */ /* 0x001e220000000800 */
[----:B------:R-:W5:Y:S02]  /*1200*/  LDC.64 R2, c[0x0][0x388] ;  /* 0x0000e200ff027b82 */ /* 0x000f640000000a00 */
[----:B-----5:R-:W-:-:S05]  /*1210*/  IMAD.WIDE.U32 R2, R5, 0x4, R2 ;  /* 0x0000000405027825 */ /* 0x020fca00078e0002 */
[----:B0-----:R-:W-:Y:S01]  /*1220*/  REDG.E.ADD.STRONG.GPU desc[UR6][R2.64], R7 ;  /* 0x000000070200798e */ /* 0x001fe2000c12e106 */
[----:B------:R-:W-:Y:S05]  /*1230*/  EXIT ;  /* 0x000000000000794d */ /* 0x000fea0003800000 */
.L_x_87:
        /* <DEDUP_REMOVED lines=12> */
.L_x_147:


//--------------------- .text._Z21hist_interleaved_SMEMPhPjjj --------------------------
	.section	.text._Z21hist_interleaved_SMEMPhPjjj,"ax",@progbits
	.align	128
        .global         _Z21hist_interleaved_SMEMPhPjjj
        .type           _Z21hist_interleaved_SMEMPhPjjj,@function
        .size           _Z21hist_interleaved_SMEMPhPjjj,(.L_x_148 - _Z21hist_interleaved_SMEMPhPjjj)
        .other          _Z21hist_interleaved_SMEMPhPjjj,@"STO_CUDA_ENTRY STV_DEFAULT"
_Z21hist_interleaved_SMEMPhPjjj:
.text._Z21hist_interleaved_SMEMPhPjjj:
[----:B------:R-:W-:Y:S01]  /*0000*/  LDC R1, c[0x0][0x37c] ;  /* 0x0000df00ff017b82 */ /* 0x000fe20000000800 */
[----:B------:R-:W0:Y:S01]  /*0010*/  S2R R7, SR_TID.X ;  /* 0x0000000000077919 */ /* 0x000e220000002100 */
[----:B------:R-:W0:Y:S06]  /*0020*/  LDCU UR5, c[0x0][0x394] ;  /* 0x00007280ff0577ac */ /* 0x000e2c0008000800 */
[----:B------:R-:W1:Y:S01]  /*0030*/  S2UR UR4, SR_CTAID.X ;  /* 0x00000000000479c3 */ /* 0x000e620000002500 */
[----:B------:R-:W-:Y:S07]  /*0040*/  BSSY.RECONVERGENT B0, `(.L_x_88) ;  /* 0x000000e000007945 */ /* 0x000fee0003800200 */
[----:B------:R-:W1:Y:S01]  /*0050*/  LDC R6, c[0x0][0x360] ;  /* 0x0000d800ff067b82 */ /* 0x000e620000000800 */
[----:B0-----:R-:W-:Y:S01]  /*0060*/  ISETP.GE.U32.AND P0, PT, R7, UR5, PT ;  /* 0x0000000507007c0c */ /* 0x001fe2000bf06070 */
[----:B-1----:R-:W-:-:S12]  /*0070*/  IMAD R0, R6, UR4, R7 ;  /* 0x0000000406007c24 */ /* 0x002fd8000f8e0207 */
[----:B------:R-:W-:Y:S05]  /*0080*/  @P0 BRA `(.L_x_89) ;  /* 0x0000000000240947 */ /* 0x000fea0003800000 */
[----:B------:R-:W0:Y:S01]  /*0090*/  S2R R5, SR_CgaCtaId ;  /* 0x0000000000057919 */ /* 0x000e220000008800 */
[----:B------:R-:W-:Y:S01]  /*00a0*/  MOV R2, 0x400 ;  /* 0x0000040000027802 */ /* 0x000fe20000000f00 */
[----:B------:R-:W-:-:S03]  /*00b0*/  IMAD.MOV.U32 R3, RZ, RZ, R7 ;  /* 0x000000ffff037224 */ /* 0x000fc600078e0007 */
[----:B0-----:R-:W-:-:S07]  /*00c0*/  LEA R2, R5, R2, 0x18 ;  /* 0x0000000205027211 */ /* 0x001fce00078ec0ff */
.L_x_90:
[----:B------:R-:W-:Y:S02]  /*00d0*/  IMAD R4, R3, 0x4, R2 ;  /* 0x0000000403047824 */ /* 0x000fe400078e0202 */
[----:B------:R-:W-:-:S03]  /*00e0*/  IMAD.IADD R3, R6, 0x1, R3 ;  /* 0x0000000106037824 */ /* 0x000fc600078e0203 */
[----:B------:R0:W-:Y:S02]  /*00f0*/  STS [R4], RZ ;  /* 0x000000ff04007388 */ /* 0x0001e40000000800 */
[----:B------:R-:W-:-:S13]  /*0100*/  ISETP.GE.U32.AND P0, PT, R3, UR5, PT ;  /* 0x0000000503007c0c */ /* 0x000fda000bf06070 */
[----:B0-----:R-:W-:Y:S05]  /*0110*/  @!P0 BRA `(.L_x_90) ;  /* 0xfffffffc00ec8947 */ /* 0x001fea000383ffff */
.L_x_89:
[----:B------:R-:W-:Y:S05]  /*0120*/  BSYNC.RECONVERGENT B0 ;  /* 0x0000000000007941 */ /* 0x000fea0003800200 */
.L_x_88:
[----:B------:R-:W0:Y:S01]  /*0130*/  LDCU UR4, c[0x0][0x390] ;  /* 0x00007200ff0477ac */ /* 0x000e220008000800 */
[----:B------:R-:W-:Y:S01]  /*0140*/  BSSY.RECONVERGENT B0, `(.L_x_91) ;  /* 0x000001b000007945 */ /* 0x000fe20003800200 */
[----:B------:R-:W1:Y:S01]  /*0150*/  LDCU.64 UR6, c[0x0][0x358] ;  /* 0x00006b00ff0677ac */ /* 0x000e620008000a00 */
[----:B------:R-:W2:Y:S01]  /*0160*/  LDCU UR5, c[0x0][0x390] ;  /* 0x00007200ff0577ac */ /* 0x000ea20008000800 */
[----:B------:R-:W3:Y:S01]  /*0170*/  LDCU.64 UR8, c[0x0][0x380] ;  /* 0x00007000ff0877ac */ /* 0x000ee20008000a00 */
[----:B------:R-:W-:Y:S01]  /*0180*/  BAR.SYNC.DEFER_BLOCKING 0x0 ;  /* 0x0000000000007b1d */ /* 0x000fe20000010000 */
[----:B0-----:R-:W-:-:S13]  /*0190*/  ISETP.GE.U32.AND P0, PT, R0, UR4, PT ;  /* 0x0000000400007c0c */ /* 0x001fda000bf06070 */
[----:B-123--:R-:W-:Y:S05]  /*01a0*/  @P0 BRA `(.L_x_92) ;  /* 0x0000000000500947 */ /* 0x00efea0003800000 */
[----:B------:R-:W0:Y:S01]  /*01b0*/  S2R R3, SR_CgaCtaId ;  /* 0x0000000000037919 */ /* 0x000e220000008800 */
[----:B------:R-:W1:Y:S01]  /*01c0*/  LDCU UR4, c[0x0][0x370] ;  /* 0x00006e00ff0477ac */ /* 0x000e620008000800 */
[----:B------:R-:W-:Y:S01]  /*01d0*/  MOV R2, 0x400 ;  /* 0x0000040000027802 */ /* 0x000fe20000000f00 */
[----:B-1----:R-:W-:-:S03]  /*01e0*/  IMAD R5, R6, UR4, RZ ;  /* 0x0000000406057c24 */ /* 0x002fc6000f8e02ff */
[----:B0-----:R-:W-:-:S07]  /*01f0*/  LEA R9, R3, R2, 0x18 ;  /* 0x0000000203097211 */ /* 0x001fce00078ec0ff */
.L_x_95:
[----:B0-----:R-:W-:-:S05]  /*0200*/  IADD3 R2, P0, PT, R0, UR8, RZ ;  /* 0x0000000800027c10 */ /* 0x001fca000ff1e0ff */
[----:B------:R-:W-:-:S05]  /*0210*/  IMAD.X R3, RZ, RZ, UR9, P0 ;  /* 0x00000009ff037e24 */ /* 0x000fca00080e06ff */
[----:B------:R-:W2:Y:S01]  /*0220*/  LDG.E.U8 R2, desc[UR6][R2.64] ;  /* 0x0000000602027981 */ /* 0x000ea2000c1e1100 */
[----:B------:R-:W-:Y:S01]  /*0230*/  IMAD.IADD R0, R5, 0x1, R0 ;  /* 0x0000000105007824 */ /* 0x000fe200078e0200 */
[----:B------:R-:W-:Y:S04]  /*0240*/  BSSY.RECONVERGENT B1, `(.L_x_93) ;  /* 0x0000009000017945 */ /* 0x000fe80003800200 */
[----:B------:R-:W-:Y:S01]  /*0250*/  ISETP.GE.U32.AND P1, PT, R0, UR5, PT ;  /* 0x0000000500007c0c */ /* 0x000fe2000bf26070 */
[----:B--2---:R-:W-:-:S05]  /*0260*/  VIADD R8, R2, 0xffffff9f ;  /* 0xffffff9f02087836 */ /* 0x004fca0000000000 */
[----:B------:R-:W-:-:S04]  /*0270*/  LOP3.LUT R4, R8, 0xff, RZ, 0xc0, !PT ;  /* 0x000000ff08047812 */ /* 0x000fc800078ec0ff */
[----:B------:R-:W-:-:S13]  /*0280*/  ISETP.GT.U32.AND P0, PT, R4, 0x19, PT ;  /* 0x000000190400780c */ /* 0x000fda0003f04070 */
[----:B------:R-:W-:Y:S05]  /*0290*/  @P0 BRA `(.L_x_94) ;  /* 0x00000000000c0947 */ /* 0x000fea0003800000 */
[----:B------:R-:W-:-:S05]  /*02a0*/  LOP3.LUT R2, R8, 0xfc, RZ, 0xc0, !PT ;  /* 0x000000fc08027812 */ /* 0x000fca00078ec0ff */
[----:B------:R-:W-:-:S05]  /*02b0*/  IMAD.IADD R2, R9, 0x1, R2 ;  /* 0x0000000109027824 */ /* 0x000fca00078e0202 */
[----:B------:R0:W-:Y:S02]  /*02c0*/  ATOMS.POPC.INC.32 RZ, [R2+URZ] ;  /* 0x0000000002ff7f8c */ /* 0x0001e4000d8000ff */
.L_x_94:
[----:B------:R-:W-:Y:S05]  /*02d0*/  BSYNC.RECONVERGENT B1 ;  /* 0x0000000000017941 */ /* 0x000fea0003800200 */
.L_x_93:
[----:B------:R-:W-:Y:S05]  /*02e0*/  @!P1 BRA `(.L_x_95) ;  /* 0xfffffffc00c49947 */ /* 0x000fea000383ffff */
.L_x_92:
[----:B------:R-:W-:Y:S05]  /*02f0*/  BSYNC.RECONVERGENT B0 ;  /* 0x0000000000007941 */ /* 0x000fea0003800200 */
.L_x_91:
[----:B------:R-:W1:Y:S01]  /*0300*/  LDCU UR10, c[0x0][0x394] ;  /* 0x00007280ff0a77ac */ /* 0x000e620008000800 */
[----:B------:R-:W-:Y:S01]  /*0310*/  BAR.SYNC.DEFER_BLOCKING 0x0 ;  /* 0x0000000000007b1d */ /* 0x000fe20000010000 */
[----:B-1----:R-:W-:-:S13]  /*0320*/  ISETP.GE.U32.AND P0, PT, R7, UR10, PT ;  /* 0x0000000a07007c0c */ /* 0x002fda000bf06070 */
[----:B------:R-:W-:Y:S05]  /*0330*/  @P0 EXIT ;  /* 0x000000000000094d */ /* 0x000fea0003800000 */
[----:B------:R-:W1:Y:S01]  /*0340*/  S2UR UR5, SR_CgaCtaId ;  /* 0x00000000000579c3 */ /* 0x000e620000008800 */
[----:B------:R-:W-:-:S07]  /*0350*/  UMOV UR4, 0x400 ;  /* 0x0000040000047882 */ /* 0x000fce0000000000 */
[----:B------:R-:W2:Y:S01]  /*0360*/  LDC.64 R4, c[0x0][0x388] ;  /* 0x0000e200ff047b82 */ /* 0x000ea20000000a00 */
[----:B-1----:R-:W-:-:S12]  /*0370*/  ULEA UR4, UR5, UR4, 0x18 ;  /* 0x0000000405047291 */ /* 0x002fd8000f8ec0ff */
.L_x_96:
[C---:B------:R-:W-:Y:S01]  /*0380*/  LEA R0, R7.reuse, UR4, 0x2 ;  /* 0x0000000407007c11 */ /* 0x040fe2000f8e10ff */
[----:B012---:R-:W-:-:S04]  /*0390*/  IMAD.WIDE.U32 R2, R7, 0x4, R4 ;  /* 0x0000000407027825 */ /* 0x007fc800078e0004 */
[----:B------:R-:W0:Y:S01]  /*03a0*/  LDS R9, [R0] ;  /* 0x0000000000097984 */ /* 0x000e220000000800 */
[----:B------:R-:W-:-:S05]  /*03b0*/  IMAD.IADD R7, R6, 0x1, R7 ;  /* 0x0000000106077824 */ /* 0x000fca00078e0207 */
[----:B------:R-:W-:Y:S01]  /*03c0*/  ISETP.GE.U32.AND P0, PT, R7, UR10, PT ;  /* 0x0000000a07007c0c */ /* 0x000fe2000bf06070 */
[----:B0-----:R1:W-:-:S12]  /*03d0*/  REDG.E.ADD.STRONG.GPU desc[UR6][R2.64], R9 ;  /* 0x000000090200798e */ /* 0x0013d8000c12e106 */
[----:B------:R-:W-:Y:S05]  /*03e0*/  @!P0 BRA `(.L_x_96) ;  /* 0xfffffffc00e48947 */ /* 0x000fea000383ffff */
[----:B------:R-:W-:Y:S05]  /*03f0*/  EXIT ;  /* 0x000000000000794d */ /* 0x000fea0003800000 */
.L_x_97:
        /* <DEDUP_REMOVED lines=16> */
.L_x_148:


//--------------------- .text._Z16hist_interleavedPhlPj --------------------------
	.section	.text._Z16hist_interleavedPhlPj,"ax",@progbits
	.align	128
        .global         _Z16hist_interleavedPhlPj
        .type           _Z16hist_interleavedPhlPj,@function
        .size           _Z16hist_interleavedPhlPj,(.L_x_149 - _Z16hist_interleavedPhlPj)
        .other          _Z16hist_interleavedPhlPj,@"STO_CUDA_ENTRY STV_DEFAULT"
_Z16hist_interleavedPhlPj:
.text._Z16hist_interleavedPhlPj:
[----:B------:R-:W-:Y:S01]  /*0000*/  LDC R1, c[0x0][0x37c] ;  /* 0x0000df00ff017b82 */ /* 0x000fe20000000800 */
[----:B------:R-:W0:Y:S07]  /*0010*/  S2R R0, SR_TID.X ;  /* 0x0000000000007919 */ /* 0x000e2e0000002100 */
[----:B------:R-:W0:Y:S01]  /*0020*/  S2UR UR4, SR_CTAID.X ;  /* 0x00000000000479c3 */ /* 0x000e220000002500 */
[----:B------:R-:W1:Y:S07]  /*0030*/  LDCU.64 UR6, c[0x0][0x388] ;  /* 0x00007100ff0677ac */ /* 0x000e6e0008000a00 */
[----:B------:R-:W0:Y:S02]  /*0040*/  LDC R5, c[0x0][0x360] ;  /* 0x0000d800ff057b82 */ /* 0x000e240000000800 */
[----:B0-----:R-:W-:-:S05]  /*0050*/  IMAD R0, R5, UR4, R0 ;  /* 0x0000000405007c24 */ /* 0x001fca000f8e0200 */
[----:B-1----:R-:W-:-:S04]  /*0060*/  ISETP.GE.U32.AND P0, PT, R0, UR6, PT ;  /* 0x0000000600007c0c */ /* 0x002fc8000bf06070 */
[----:B------:R-:W-:-:S13]  /*0070*/  ISETP.GE.AND.EX P0, PT, RZ, UR7, PT, P0 ;  /* 0x00000007ff007c0c */ /* 0x000fda000bf06300 */
[----:B------:R-:W-:Y:S05]  /*0080*/  @P0 EXIT ;  /* 0x000000000000094d */ /* 0x000fea0003800000 */
[----:B------:R-:W0:Y:S01]  /*0090*/  LDC.64 R8, c[0x0][0x380] ;  /* 0x0000e000ff087b82 */ /* 0x000e220000000a00 */
[----:B------:R-:W1:Y:S01]  /*00a0*/  LDCU UR4, c[0x0][0x370] ;  /* 0x00006e00ff0477ac */ /* 0x000e620008000800 */
[----:B------:R-:W-:Y:S01]  /*00b0*/  IMAD.MOV.U32 R7, RZ, RZ, R0 ;  /* 0x000000ffff077224 */ /* 0x000fe200078e0000 */
[----:B------:R-:W2:Y:S01]  /*00c0*/  LDCU.64 UR6, c[0x0][0x358] ;  /* 0x00006b00ff0677ac */ /* 0x000ea20008000a00 */
[----:B------:R-:W3:Y:S01]  /*00d0*/  LDCU.64 UR10, c[0x0][0x388] ;  /* 0x00007100ff0a77ac */ /* 0x000ee20008000a00 */
[----:B------:R-:W4:Y:S01]  /*00e0*/  LDCU.64 UR8, c[0x0][0x390] ;  /* 0x00007200ff0877ac */ /* 0x000f220008000a00 */
[----:B-1----:R-:W-:Y:S01]  /*00f0*/  IMAD R5, R5, UR4, RZ ;  /* 0x0000000405057c24 */ /* 0x002fe2000f8e02ff */
[----:B------:R-:W-:-:S06]  /*0100*/  UMOV UR4, URZ ;  /* 0x000000ff00047c82 */ /* 0x000fcc0008000000 */
.L_x_100:
[----:B0-----:R-:W-:-:S04]  /*0110*/  IADD3 R2, P0, PT, R7, R8, RZ ;  /* 0x0000000807027210 */ /* 0x001fc80007f1e0ff */
[----:B------:R-:W-:-:S05]  /*0120*/  IADD3.X R3, PT, PT, R9, UR4, RZ, P0, !PT ;  /* 0x0000000409037c10 */ /* 0x000fca00087fe4ff */
[----:B--2---:R-:W2:Y:S01]  /*0130*/  LDG.E.U8 R2, desc[UR6][R2.64] ;  /* 0x0000000602027981 */ /* 0x004ea2000c1e1100 */
[----:B------:R-:W-:Y:S01]  /*0140*/  IMAD.IADD R7, R5, 0x1, R0 ;  /* 0x0000000105077824 */ /* 0x000fe200078e0200 */
[----:B------:R-:W-:Y:S04]  /*0150*/  BSSY.RECONVERGENT B0, `(.L_x_98) ;  /* 0x000000c000007945 */ /* 0x000fe80003800200 */
[----:B---3--:R-:W-:-:S04]  /*0160*/  ISETP.GE.U32.AND P0, PT, R7, UR10, PT ;  /* 0x0000000a07007c0c */ /* 0x008fc8000bf06070 */
[----:B------:R-:W-:Y:S01]  /*0170*/  ISETP.GE.U32.AND.EX P0, PT, RZ, UR11, PT, P0 ;  /* 0x0000000bff007c0c */ /* 0x000fe2000bf06100 */
[----:B--2---:R-:W-:-:S05]  /*0180*/  VIADD R4, R2, 0xffffff9f ;  /* 0xffffff9f02047836 */ /* 0x004fca0000000000 */
[----:B------:R-:W-:-:S04]  /*0190*/  LOP3.LUT R0, R4, 0xff, RZ, 0xc0, !PT ;  /* 0x000000ff04007812 */ /* 0x000fc800078ec0ff */
[----:B------:R-:W-:-:S13]  /*01a0*/  ISETP.GT.U32.AND P1, PT, R0, 0x19, PT ;  /* 0x000000190000780c */ /* 0x000fda0003f24070 */
[----:B------:R-:W-:Y:S05]  /*01b0*/  @P1 BRA `(.L_x_99) ;  /* 0x0000000000141947 */ /* 0x000fea0003800000 */
[----:B------:R-:W-:Y:S01]  /*01c0*/  LOP3.LUT R2, R4, 0xfc, RZ, 0xc0, !PT ;  /* 0x000000fc04027812 */ /* 0x000fe200078ec0ff */
[----:B------:R-:W-:-:S03]  /*01d0*/  IMAD.MOV.U32 R11, RZ, RZ, 0x1 ;  /* 0x00000001ff0b7424 */ /* 0x000fc600078e00ff */
[----:B----4-:R-:W-:-:S05]  /*01e0*/  IADD3 R2, P1, PT, R2, UR8, RZ ;  /* 0x0000000802027c10 */ /* 0x010fca000ff3e0ff */
[----:B------:R-:W-:-:S05]  /*01f0*/  IMAD.X R3, RZ, RZ, UR9, P1 ;  /* 0x00000009ff037e24 */ /* 0x000fca00088e06ff */
[----:B------:R0:W-:Y:S03]  /*0200*/  REDG.E.ADD.STRONG.GPU desc[UR6][R2.64], R11 ;  /* 0x0000000b0200798e */ /* 0x0001e6000c12e106 */
.L_x_99:
[----:B----4-:R-:W-:Y:S05]  /*0210*/  BSYNC.RECONVERGENT B0 ;  /* 0x0000000000007941 */ /* 0x010fea0003800200 */
.L_x_98:
[----:B------:R-:W-:Y:S01]  /*0220*/  IMAD.MOV.U32 R0, RZ, RZ, R7 ;  /* 0x000000ffff007224 */ /* 0x000fe200078e0007 */
[----:B------:R-:W-:Y:S06]  /*0230*/  @!P0 BRA `(.L_x_100) ;  /* 0xfffffffc00b48947 */ /* 0x000fec000383ffff */
[----:B------:R-:W-:Y:S05]  /*0240*/  EXIT ;  /* 0x000000000000794d */ /* 0x000fea0003800000 */
.L_x_101:
        /* <DEDUP_REMOVED lines=11> */
.L_x_149:


//--------------------- .text._Z27hist_block_partitioned_SMEMPhPjjj --------------------------
	.section	.text._Z27hist_block_partitioned_SMEMPhPjjj,"ax",@progbits
	.align	128
        .global         _Z27hist_block_partitioned_SMEMPhPjjj
        .type           _Z27hist_block_partitioned_SMEMPhPjjj,@function
        .size           _Z27hist_block_partitioned_SMEMPhPjjj,(.L_x_150 - _Z27hist_block_partitioned_SMEMPhPjjj)
        .other          _Z27hist_block_partitioned_SMEMPhPjjj,@"STO_CUDA_ENTRY STV_DEFAULT"
_Z27hist_block_partitioned_SMEMPhPjjj:
.text._Z27hist_block_partitioned_SMEMPhPjjj:
[----:B------:R-:W-:Y:S01]  /*0000*/  LDC R1, c[0x0][0x37c] ;  /* 0x0000df00ff017b82 */ /* 0x000fe20000000800 */
[----:B------:R-:W0:Y:S07]  /*0010*/  LDCU UR7, c[0x0][0x360] ;  /* 0x00006c00ff0777ac */ /* 0x000e2e0008000800 */
[----:B------:R-:W0:Y:S01]  /*0020*/  LDC R5, c[0x0][0x370] ;  /* 0x0000dc00ff057b82 */ /* 0x000e220000000800 */
[----:B------:R-:W1:Y:S01]  /*0030*/  S2R R0, SR_TID.X ;  /* 0x0000000000007919 */ /* 0x000e620000002100 */
[----:B------:R-:W-:Y:S01]  /*0040*/  BSSY.RECONVERGENT B0, `(.L_x_102) ;  /* 0x0000011000007945 */ /* 0x000fe20003800200 */
[----:B------:R-:W1:Y:S01]  /*0050*/  LDCU UR4, c[0x0][0x394] ;  /* 0x00007280ff0477ac */ /* 0x000e620008000800 */
[----:B0-----:R-:W-:-:S04]  /*0060*/  IMAD R5, R5, UR7, RZ ;  /* 0x0000000705057c24 */ /* 0x001fc8000f8e02ff */
[----:B------:R-:W0:Y:S01]  /*0070*/  I2F.U32.RP R2, R5 ;  /* 0x0000000500027306 */ /* 0x000e220000209000 */
[----:B-1----:R-:W-:-:S07]  /*0080*/  ISETP.GE.U32.AND P0, PT, R0, UR4, PT ;  /* 0x0000000400007c0c */ /* 0x002fce000bf06070 */
[----:B0-----:R-:W0:Y:S02]  /*0090*/  MUFU.RCP R2, R2 ;  /* 0x0000000200027308 */ /* 0x001e240000001000 */
[----:B0-----:R-:W-:-:S04]  /*00a0*/  VIADD R6, R2, 0xffffffe ;  /* 0x0ffffffe02067836 */ /* 0x001fc80000000000 */
[----:B------:R-:W-:Y:S05]  /*00b0*/  @P0 BRA `(.L_x_103) ;  /* 0x0000000000240947 */ /* 0x000fea0003800000 */
[----:B------:R-:W0:Y:S01]  /*00c0*/  S2R R7, SR_CgaCtaId ;  /* 0x0000000000077919 */ /* 0x000e220000008800 */
[----:B------:R-:W-:Y:S01]  /*00d0*/  MOV R2, 0x400 ;  /* 0x0000040000027802 */ /* 0x000fe20000000f00 */
[----:B------:R-:W-:-:S03]  /*00e0*/  IMAD.MOV.U32 R3, RZ, RZ, R0 ;  /* 0x000000ffff037224 */ /* 0x000fc600078e0000 */
[----:B0-----:R-:W-:-:S07]  /*00f0*/  LEA R2, R7, R2, 0x18 ;  /* 0x0000000207027211 */ /* 0x001fce00078ec0ff */
.L_x_104:
[C---:B------:R-:W-:Y:S02]  /*0100*/  IMAD R4, R3.reuse, 0x4, R2 ;  /* 0x0000000403047824 */ /* 0x040fe400078e0202 */
[----:B------:R-:W-:-:S03]  /*0110*/  VIADD R3, R3, UR7 ;  /* 0x0000000703037c36 */ /* 0x000fc60008000000 */
[----:B------:R0:W-:Y:S02]  /*0120*/  STS [R4], RZ ;  /* 0x000000ff04007388 */ /* 0x0001e40000000800 */
[----:B------:R-:W-:-:S13]  /*0130*/  ISETP.GE.U32.AND P0, PT, R3, UR4, PT ;  /* 0x0000000403007c0c */ /* 0x000fda000bf06070 */
[----:B0-----:R-:W-:Y:S05]  /*0140*/  @!P0 BRA `(.L_x_104) ;  /* 0xfffffffc00ec8947 */ /* 0x001fea000383ffff */
.L_x_103:
[----:B------:R-:W-:Y:S05]  /*0150*/  BSYNC.RECONVERGENT B0 ;  /* 0x0000000000007941 */ /* 0x000fea0003800200 */
.L_x_102:
[----:B------:R-:W0:Y:S01]  /*0160*/  F2I.FTZ.U32.TRUNC.NTZ R3, R6 ;  /* 0x0000000600037305 */ /* 0x000e22000021f000 */
[----:B------:R-:W1:Y:S01]  /*0170*/  LDCU UR4, c[0x0][0x390] ;  /* 0x00007200ff0477ac */ /* 0x000e620008000800 */
[----:B------:R-:W-:Y:S01]  /*0180*/  IMAD.MOV R7, RZ, RZ, -R5 ;  /* 0x000000ffff077224 */ /* 0x000fe200078e0a05 */
[----:B------:R-:W-:Y:S01]  /*0190*/  BAR.SYNC.DEFER_BLOCKING 0x0 ;  /* 0x0000000000007b1d */ /* 0x000fe20000010000 */
[----:B------:R-:W-:Y:S01]  /*01a0*/  IMAD.MOV.U32 R2, RZ, RZ, RZ ;  /* 0x000000ffff027224 */ /* 0x000fe200078e00ff */
[----:B------:R-:W-:-:S04]  /*01b0*/  ISETP.NE.U32.AND P2, PT, R5, RZ, PT ;  /* 0x000000ff0500720c */ /* 0x000fc80003f45070 */
[----:B------:R-:W2:Y:S01]  /*01c0*/  LDCU.64 UR8, c[0x0][0x358] ;  /* 0x00006b00ff0877ac */ /* 0x000ea20008000a00 */
[----:B0-----:R-:W-:Y:S01]  /*01d0*/  IMAD R7, R7, R3, RZ ;  /* 0x0000000307077224 */ /* 0x001fe200078e02ff */
[----:B-1----:R-:W-:-:S03]  /*01e0*/  UIADD3 UR4, UPT, UPT, UR4, -0x1, URZ ;  /* 0xffffffff04047890 */ /* 0x002fc6000fffe0ff */
[----:B------:R-:W-:Y:S02]  /*01f0*/  IMAD.HI.U32 R2, R3, R7, R2 ;  /* 0x0000000703027227 */ /* 0x000fe400078e0002 */
[----:B------:R-:W0:Y:S04]  /*0200*/  S2R R3, SR_CTAID.X ;  /* 0x0000000000037919 */ /* 0x000e280000002500 */
[----:B------:R-:W-:-:S04]  /*0210*/  IMAD.HI.U32 R2, R2, UR4, RZ ;  /* 0x0000000402027c27 */ /* 0x000fc8000f8e00ff */
[----:B------:R-:W-:-:S04]  /*0220*/  IMAD.MOV R4, RZ, RZ, -R2 ;  /* 0x000000ffff047224 */ /* 0x000fc800078e0a02 */
[----:B------:R-:W-:-:S05]  /*0230*/  IMAD R4, R5, R4, UR4 ;  /* 0x0000000405047e24 */ /* 0x000fca000f8e0204 */
[----:B------:R-:W-:-:S13]  /*0240*/  ISETP.GE.U32.AND P0, PT, R4, R5, PT ;  /* 0x000000050400720c */ /* 0x000fda0003f06070 */
[----:B------:R-:W-:Y:S02]  /*0250*/  @P0 IMAD.IADD R4, R4, 0x1, -R5 ;  /* 0x0000000104040824 */ /* 0x000fe400078e0a05 */
[----:B------:R-:W-:Y:S02]  /*0260*/  @P0 VIADD R2, R2, 0x1 ;  /* 0x0000000102020836 */ /* 0x000fe40000000000 */
[----:B0-----:R-:W-:Y:S01]  /*0270*/  IMAD R3, R3, UR7, R0 ;  /* 0x0000000703037c24 */ /* 0x001fe2000f8e0200 */
[----:B------:R-:W-:-:S13]  /*0280*/  ISETP.GE.U32.AND P1, PT, R4, R5, PT ;  /* 0x000000050400720c */ /* 0x000fda0003f26070 */
[----:B------:R-:W-:Y:S01]  /*0290*/  @P1 VIADD R2, R2, 0x1 ;  /* 0x0000000102021836 */ /* 0x000fe20000000000 */
[----:B------:R-:W-:-:S04]  /*02a0*/  @!P2 LOP3.LUT R2, RZ, R5, RZ, 0x33, !PT ;  /* 0x00000005ff02a212 */ /* 0x000fc800078e33ff */
[C---:B------:R-:W-:Y:S01]  /*02b0*/  ISETP.GT.U32.AND P0, PT, R2.reuse, 0x7ffffffe, PT ;  /* 0x7ffffffe0200780c */ /* 0x040fe20003f04070 */
[----:B------:R-:W-:-:S12]  /*02c0*/  IMAD R4, R2, R3, R3 ;  /* 0x0000000302047224 */ /* 0x000fd800078e0203 */
[----:B--2---:R-:W-:Y:S05]  /*02d0*/  @P0 BRA `(.L_x_105) ;  /* 0x0000000400980947 */ /* 0x004fea0003800000 */
[C---:B------:R-:W-:Y:S01]  /*02e0*/  ISETP.GE.U32.AND P0, PT, R2.reuse, 0x3, PT ;  /* 0x000000030200780c */ /* 0x040fe20003f06070 */
[----:B------:R-:W-:Y:S02]  /*02f0*/  VIADD R2, R2, 0x1 ;  /* 0x0000000102027836 */ /* 0x000fe40000000000 */
[----:B------:R-:W-:-:S03]  /*0300*/  IMAD.MOV.U32 R5, RZ, RZ, RZ ;  /* 0x000000ffff057224 */ /* 0x000fc600078e00ff */
[----:B------:R-:W-:-:S07]  /*0310*/  LOP3.LUT R6, R2, 0x3, RZ, 0xc0, !PT ;  /* 0x0000000302067812 */ /* 0x000fce00078ec0ff */
[----:B------:R-:W-:Y:S05]  /*0320*/  @!P0 BRA `(.L_x_106) ;  /* 0x00000004001c8947 */ /* 0x000fea0003800000 */
[----:B------:R-:W-:Y:S01]  /*0330*/  LOP3.LUT R5, R2, 0xfffffffc, RZ, 0xc0, !PT ;  /* 0xfffffffc02057812 */ /* 0x000fe200078ec0ff */
[----:B------:R-:W0:Y:S04]  /*0340*/  LDCU UR12, c[0x0][0x390] ;  /* 0x00007200ff0c77ac */ /* 0x000e280008000800 */
[----:B------:R-:W-:Y:S01]  /*0350*/  IMAD.MOV R9, RZ, RZ, -R5 ;  /* 0x000000ffff097224 */ /* 0x000fe200078e0a05 */
[----:B------:R-:W1:Y:S01]  /*0360*/  LDCU.64 UR10, c[0x0][0x380] ;  /* 0x00007000ff0a77ac */ /* 0x000e620008000a00 */
[----:B------:R-:W-:-:S05]  /*0370*/  UMOV UR4, URZ ;  /* 0x000000ff00047c82 */ /* 0x000fca0008000000 */
.L_x_115:
[----:B------:R-:W-:Y:S01]  /*0380*/  VIADD R8, R4, UR4 ;  /* 0x0000000404087c36 */ /* 0x000fe20008000000 */
[----:B------:R-:W-:Y:S01]  /*0390*/  BSSY.RECONVERGENT B0, `(.L_x_107) ;  /* 0x0000017000007945 */ /* 0x000fe20003800200 */
[----:B------:R-:W-:Y:S02]  /*03a0*/  VIADD R9, R9, 0x4 ;  /* 0x0000000409097836 */ /* 0x000fe40000000000 */
[C---:B---3--:R-:W-:Y:S01]  /*03b0*/  VIADD R2, R8.reuse, 0x1 ;  /* 0x0000000108027836 */ /* 0x048fe20000000000 */
[C---:B0-----:R-:W-:Y:S01]  /*03c0*/  ISETP.GE.U32.AND P4, PT, R8.reuse, UR12, PT ;  /* 0x0000000c08007c0c */ /* 0x041fe2000bf86070 */
[C---:B------:R-:W-:Y:S01]  /*03d0*/  VIADD R3, R8.reuse, 0x2 ;  /* 0x0000000208037836 */ /* 0x040fe20000000000 */
[----:B------:R-:W-:Y:S01]  /*03e0*/  ISETP.NE.AND P2, PT, R9, RZ, PT ;  /* 0x000000ff0900720c */ /* 0x000fe20003f45270 */
[----:B-12---:R-:W-:Y:S01]  /*03f0*/  VIADD R7, R8, 0x3 ;  /* 0x0000000308077836 */ /* 0x006fe20000000000 */
[----:B------:R-:W-:Y:S02]  /*0400*/  ISETP.GE.U32.AND P3, PT, R2, UR12, PT ;  /* 0x0000000c02007c0c */ /* 0x000fe4000bf66070 */
[----:B-1----:R-:W-:-:S02]  /*0410*/  IADD3 R2, P5, PT, R8, UR10, RZ ;  /* 0x0000000a08027c10 */ /* 0x002fc4000ffbe0ff */
[----:B------:R-:W-:Y:S02]  /*0420*/  ISETP.GE.U32.AND P0, PT, R3, UR12, PT ;  /* 0x0000000c03007c0c */ /* 0x000fe4000bf06070 */
[----:B------:R-:W-:Y:S02]  /*0430*/  ISETP.GE.U32.AND P1, PT, R7, UR12, PT ;  /* 0x0000000c07007c0c */ /* 0x000fe4000bf26070 */
[----:B------:R-:W-:Y:S01]  /*0440*/  LEA.HI.X.SX32 R3, R8, UR11, 0x1, P5 ;  /* 0x0000000b08037c11 */ /* 0x000fe2000a8f0eff */
[----:B------:R-:W-:Y:S10]  /*0450*/  @P4 BRA `(.L_x_108) ;  /* 0x0000000000284947 */ /* 0x000ff40003800000 */
[----:B------:R-:W2:Y:S02]  /*0460*/  LDG.E.U8 R7, desc[UR8][R2.64] ;  /* 0x0000000802077981 */ /* 0x000ea4000c1e1100 */
[----:B--2---:R-:W-:-:S05]  /*0470*/  VIADD R8, R7, 0xffffff9f ;  /* 0xffffff9f07087836 */ /* 0x004fca0000000000 */
[----:B------:R-:W-:-:S04]  /*0480*/  LOP3.LUT R7, R8, 0xff, RZ, 0xc0, !PT ;  /* 0x000000ff08077812 */ /* 0x000fc800078ec0ff */
[----:B------:R-:W-:-:S13]  /*0490*/  ISETP.GT.U32.AND P4, PT, R7, 0x19, PT ;  /* 0x000000190700780c */ /* 0x000fda0003f84070 */
[----:B------:R-:W-:Y:S05]  /*04a0*/  @P4 BRA `(.L_x_108) ;  /* 0x0000000000144947 */ /* 0x000fea0003800000 */
[----:B------:R-:W0:Y:S01]  /*04b0*/  S2UR UR6, SR_CgaCtaId ;  /* 0x00000000000679c3 */ /* 0x000e220000008800 */
[----:B------:R-:W-:Y:S01]  /*04c0*/  UMOV UR5, 0x400 ;  /* 0x0000040000057882 */ /* 0x000fe20000000000 */
[----:B------:R-:W-:Y:S01]  /*04d0*/  LOP3.LUT R7, R8, 0xfc, RZ, 0xc0, !PT ;  /* 0x000000fc08077812 */ /* 0x000fe200078ec0ff */
[----:B0-----:R-:W-:-:S09]  /*04e0*/  ULEA UR5, UR6, UR5, 0x18 ;  /* 0x0000000506057291 */ /* 0x001fd2000f8ec0ff */
[----:B------:R0:W-:Y:S03]  /*04f0*/  ATOMS.POPC.INC.32 RZ, [R7+UR5] ;  /* 0x0000000007ff7f8c */ /* 0x0001e6000d800005 */
.L_x_108:
[----:B------:R-:W-:Y:S05]  /*0500*/  BSYNC.RECONVERGENT B0 ;  /* 0x0000000000007941 */ /* 0x000fea0003800200 */
.L_x_107:
[----:B------:R-:W-:Y:S04]  /*0510*/  BSSY.RECONVERGENT B0, `(.L_x_109) ;  /* 0x000000c000007945 */ /* 0x000fe80003800200 */
[----:B------:R-:W-:Y:S05]  /*0520*/  @P3 BRA `(.L_x_110) ;  /* 0x0000000000283947 */ /* 0x000fea0003800000 */
[----:B0-----:R-:W2:Y:S02]  /*0530*/  LDG.E.U8 R7, desc[UR8][R2.64+0x1] ;  /* 0x0000010802077981 */ /* 0x001ea4000c1e1100 */
        /* <DEDUP_REMOVED lines=9> */
.L_x_110:
[----:B------:R-:W-:Y:S05]  /*05d0*/  BSYNC.RECONVERGENT B0 ;  /* 0x0000000000007941 */ /* 0x000fea0003800200 */
.L_x_109:
[----:B------:R-:W-:Y:S04]  /*05e0*/  BSSY.RECONVERGENT B0, `(.L_x_111) ;  /* 0x000000c000007945 */ /* 0x000fe80003800200 */
[----:B------:R-:W-:Y:S05]  /*05f0*/  @P0 BRA `(.L_x_112) ;  /* 0x0000000000280947 */ /* 0x000fea0003800000 */
[----:B01----:R-:W2:Y:S02]  /*0600*/  LDG.E.U8 R7, desc[UR8][R2.64+0x2] ;  /* 0x0000020802077981 */ /* 0x003ea4000c1e1100 */
        /* <DEDUP_REMOVED lines=9> */
.L_x_112:
[----:B------:R-:W-:Y:S05]  /*06a0*/  BSYNC.RECONVERGENT B0 ;  /* 0x0000000000007941 */ /* 0x000fea0003800200 */
.L_x_111:
[----:B------:R-:W-:Y:S04]  /*06b0*/  BSSY.RECONVERGENT B0, `(.L_x_113) ;  /* 0x000000c000007945 */ /* 0x000fe80003800200 */
[----:B------:R-:W-:Y:S05]  /*06c0*/  @P1 BRA `(.L_x_114) ;  /* 0x0000000000281947 */ /* 0x000fea0003800000 */
[----:B------:R-:W3:Y:S02]  /*06d0*/  LDG.E.U8 R2, desc[UR8][R2.64+0x3] ;  /* 0x0000030802027981 */ /* 0x000ee4000c1e1100 */
[----:B---3--:R-:W-:-:S05]  /*06e0*/  VIADD R8, R2, 0xffffff9f ;  /* 0xffffff9f02087836 */ /* 0x008fca0000000000 */
[----:B012---:R-:W-:-:S04]  /*06f0*/  LOP3.LUT R7, R8, 0xff, RZ, 0xc0, !PT ;  /* 0x000000ff08077812 */ /* 0x007fc800078ec0ff */
[----:B------:R-:W-:-:S13]  /*0700*/  ISETP.GT.U32.AND P0, PT, R7, 0x19, PT ;  /* 0x000000190700780c */ /* 0x000fda0003f04070 */
[----:B------:R-:W-:Y:S05]  /*0710*/  @P0 BRA `(.L_x_114) ;  /* 0x0000000000140947 */ /* 0x000fea0003800000 */
[----:B------:R-:W0:Y:S01]  /*0720*/  S2UR UR6, SR_CgaCtaId ;  /* 0x00000000000679c3 */ /* 0x000e220000008800 */
[----:B------:R-:W-:Y:S01]  /*0730*/  UMOV UR5, 0x400 ;  /* 0x0000040000057882 */ /* 0x000fe20000000000 */
[----:B------:R-:W-:Y:S01]  /*0740*/  LOP3.LUT R2, R8, 0xfc, RZ, 0xc0, !PT ;  /* 0x000000fc08027812 */ /* 0x000fe200078ec0ff */
[----:B0-----:R-:W-:-:S09]  /*0750*/  ULEA UR5, UR6, UR5, 0x18 ;  /* 0x0000000506057291 */ /* 0x001fd2000f8ec0ff */
[----:B------:R3:W-:Y:S03]  /*0760*/  ATOMS.POPC.INC.32 RZ, [R2+UR5] ;  /* 0x0000000002ff7f8c */ /* 0x0007e6000d800005 */
.L_x_114:
[----:B------:R-:W-:Y:S05]  /*0770*/  BSYNC.RECONVERGENT B0 ;  /* 0x0000000000007941 */ /* 0x000fea0003800200 */
.L_x_113:
[----:B------:R-:W-:Y:S01]  /*0780*/  UIADD3 UR4, UPT, UPT, UR4, 0x4, URZ ;  /* 0x0000000404047890 */ /* 0x000fe2000fffe0ff */
[----:B------:R-:W-:Y:S11]  /*0790*/  @P2 BRA `(.L_x_115) ;  /* 0xfffffff800f82947 */ /* 0x000ff6000383ffff */
.L_x_106:
[----:B------:R-:W-:-:S13]  /*07a0*/  ISETP.NE.AND P0, PT, R6, RZ, PT ;  /* 0x000000ff0600720c */ /* 0x000fda0003f05270 */
[----:B------:R-:W-:Y:S05]  /*07b0*/  @!P0 BRA `(.L_x_105) ;  /* 0x0000000000608947 */ /* 0x000fea0003800000 */
[----:B------:R-:W-:Y:S01]  /*07c0*/  IMAD.MOV R6, RZ, RZ, -R6 ;  /* 0x000000ffff067224 */ /* 0x000fe200078e0a06 */
[----:B------:R-:W4:Y:S01]  /*07d0*/  LDCU UR6, c[0x0][0x390] ;  /* 0x00007200ff0677ac */ /* 0x000f220008000800 */
[----:B------:R-:W0:Y:S05]  /*07e0*/  LDCU.64 UR10, c[0x0][0x380] ;  /* 0x00007000ff0a77ac */ /* 0x000e2a0008000a00 */
.L_x_118:
[----:B------:R-:W-:Y:S01]  /*07f0*/  IMAD.IADD R3, R4, 0x1, R5 ;  /* 0x0000000104037824 */ /* 0x000fe200078e0205 */
[----:B------:R-:W-:Y:S01]  /*0800*/  BSSY.RECONVERGENT B0, `(.L_x_116) ;  /* 0x0000011000007945 */ /* 0x000fe20003800200 */
[----:B------:R-:W-:-:S03]  /*0810*/  VIADD R6, R6, 0x1 ;  /* 0x0000000106067836 */ /* 0x000fc60000000000 */
[----:B----4-:R-:W-:Y:S02]  /*0820*/  ISETP.GE.U32.AND P0, PT, R3, UR6, PT ;  /* 0x0000000603007c0c */ /* 0x010fe4000bf06070 */
[----:B------:R-:W-:-:S11]  /*0830*/  ISETP.NE.AND P1, PT, R6, RZ, PT ;  /* 0x000000ff0600720c */ /* 0x000fd60003f25270 */
[----:B------:R-:W-:Y:S05]  /*0840*/  @P0 BRA `(.L_x_117) ;  /* 0x0000000000300947 */ /* 0x000fea0003800000 */
[----:B0--3--:R-:W-:-:S04]  /*0850*/  IADD3 R2, P0, PT, R3, UR10, RZ ;  /* 0x0000000a03027c10 */ /* 0x009fc8000ff1e0ff */
[----:B------:R-:W-:-:S05]  /*0860*/  LEA.HI.X.SX32 R3, R3, UR11, 0x1, P0 ;  /* 0x0000000b03037c11 */ /* 0x000fca00080f0eff */
[----:B------:R-:W3:Y:S02]  /*0870*/  LDG.E.U8 R2, desc[UR8][R2.64] ;  /* 0x0000000802027981 */ /* 0x000ee4000c1e1100 */
[----:B---3--:R-:W-:-:S05]  /*0880*/  VIADD R8, R2, 0xffffff9f ;  /* 0xffffff9f02087836 */ /* 0x008fca0000000000 */
[----:B-12---:R-:W-:-:S04]  /*0890*/  LOP3.LUT R7, R8, 0xff, RZ, 0xc0, !PT ;  /* 0x000000ff08077812 */ /* 0x006fc800078ec0ff */
[----:B------:R-:W-:-:S13]  /*08a0*/  ISETP.GT.U32.AND P0, PT, R7, 0x19, PT ;  /* 0x000000190700780c */ /* 0x000fda0003f04070 */
[----:B------:R-:W-:Y:S05]  /*08b0*/  @P0 BRA `(.L_x_117) ;  /* 0x0000000000140947 */ /* 0x000fea0003800000 */
[----:B------:R-:W0:Y:S01]  /*08c0*/  S2UR UR5, SR_CgaCtaId ;  /* 0x00000000000579c3 */ /* 0x000e220000008800 */
[----:B------:R-:W-:Y:S01]  /*08d0*/  UMOV UR4, 0x400 ;  /* 0x0000040000047882 */ /* 0x000fe20000000000 */
[----:B------:R-:W-:Y:S01]  /*08e0*/  LOP3.LUT R2, R8, 0xfc, RZ, 0xc0, !PT ;  /* 0x000000fc08027812 */ /* 0x000fe200078ec0ff */
[----:B0-----:R-:W-:-:S09]  /*08f0*/  ULEA UR4, UR5, UR4, 0x18 ;  /* 0x0000000405047291 */ /* 0x001fd2000f8ec0ff */
[----:B------:R4:W-:Y:S03]  /*0900*/  ATOMS.POPC.INC.32 RZ, [R2+UR4] ;  /* 0x0000000002ff7f8c */ /* 0x0009e6000d800004 */
.L_x_117:
[----:B0-----:R-:W-:Y:S05]  /*0910*/  BSYNC.RECONVERGENT B0 ;  /* 0x0000000000007941 */ /* 0x001fea0003800200 */
.L_x_116:
[----:B------:R-:W-:Y:S01]  /*0920*/  VIADD R5, R5, 0x1 ;  /* 0x0000000105057836 */ /* 0x000fe20000000000 */
[----:B------:R-:W-:Y:S06]  /*0930*/  @P1 BRA `(.L_x_118) ;  /* 0xfffffffc00ac1947 */ /* 0x000fec000383ffff */
.L_x_105:
[----:B------:R-:W5:Y:S01]  /*0940*/  LDCU UR12, c[0x0][0x394] ;  /* 0x00007280ff0c77ac */ /* 0x000f620008000800 */
[----:B------:R-:W-:Y:S01]  /*0950*/  BAR.SYNC.DEFER_BLOCKING 0x0 ;  /* 0x0000000000007b1d */ /* 0x000fe20000010000 */
[----:B-----5:R-:W-:-:S13]  /*0960*/  ISETP.GE.U32.AND P0, PT, R0, UR12, PT ;  /* 0x0000000c00007c0c */ /* 0x020fda000bf06070 */
[----:B------:R-:W-:Y:S05]  /*0970*/  @P0 EXIT ;  /* 0x000000000000094d */ /* 0x000fea0003800000 */
[----:B------:R-:W5:Y:S01]  /*0980*/  S2UR UR5, SR_CgaCtaId ;  /* 0x00000000000579c3 */ /* 0x000f620000008800 */
[----:B------:R-:W-:-:S07]  /*0990*/  UMOV UR4, 0x400 ;  /* 0x0000040000047882 */ /* 0x000fce0000000000 */
[----:B------:R-:W0:Y:S01]  /*09a0*/  LDC.64 R4, c[0x0][0x388] ;  /* 0x0000e200ff047b82 */ /* 0x000e220000000a00 */
[----:B-----5:R-:W-:-:S12]  /*09b0*/  ULEA UR4, UR5, UR4, 0x18 ;  /* 0x0000000405047291 */ /* 0x020fd8000f8ec0ff */
.L_x_119:
[C---:B------:R-:W-:Y:S01]  /*09c0*/  LEA R6, R0.reuse, UR4, 0x2 ;  /* 0x0000000400067c11 */ /* 0x040fe2000f8e10ff */
[----:B0--34-:R-:W-:-:S04]  /*09d0*/  IMAD.WIDE.U32 R2, R0, 0x4, R4 ;  /* 0x0000000400027825 */ /* 0x019fc800078e0004 */
[----:B-12---:R-:W0:Y:S01]  /*09e0*/  LDS R7, [R6] ;  /* 0x0000000006077984 */ /* 0x006e220000000800 */
[----:B------:R-:W-:-:S05]  /*09f0*/  VIADD R0, R0, UR7 ;  /* 0x0000000700007c36 */ /* 0x000fca0008000000 */
[----:B------:R-:W-:Y:S01]  /*0a00*/  ISETP.GE.U32.AND P0, PT, R0, UR12, PT ;  /* 0x0000000c00007c0c */ /* 0x000fe2000bf06070 */
[----:B0-----:R0:W-:-:S12]  /*0a10*/  REDG.E.ADD.STRONG.GPU desc[UR8][R2.64], R7 ;  /* 0x000000070200798e */ /* 0x0011d8000c12e108 */
[----:B------:R-:W-:Y:S05]  /*0a20*/  @!P0 BRA `(.L_x_119) ;  /* 0xfffffffc00e48947 */ /* 0x000fea000383ffff */
[----:B------:R-:W-:Y:S05]  /*0a30*/  EXIT ;  /* 0x000000000000794d */ /* 0x000fea0003800000 */
.L_x_120:
        /* <DEDUP_REMOVED lines=12> */
.L_x_150:


//--------------------- .text._Z22hist_block_partitionedPhlPj --------------------------
	.section	.text._Z22hist_block_partitionedPhlPj,"ax",@progbits
	.align	128
        .global         _Z22hist_block_partitionedPhlPj
        .type           _Z22hist_block_partitionedPhlPj,@function
        .size           _Z22hist_block_partitionedPhlPj,(.L_x_145 - _Z22hist_block_partitionedPhlPj)
        .other          _Z22hist_block_partitionedPhlPj,@"STO_CUDA_ENTRY STV_DEFAULT"
_Z22hist_block_partitionedPhlPj:
.text._Z22hist_block_partitionedPhlPj:
[----:B------:R-:W-:Y:S01]  /*0000*/  LDC R1, c[0x0][0x37c] ;  /* 0x0000df00ff017b82 */ /* 0x000fe20000000800 */
[----:B------:R-:W0:Y:S01]  /*0010*/  LDCU.64 UR4, c[0x0][0x388] ;  /* 0x00007100ff0477ac */ /* 0x000e220008000a00 */
[----:B------:R-:W1:Y:S06]  /*0020*/  LDCU UR8, c[0x0][0x360] ;  /* 0x00006c00ff0877ac */ /* 0x000e6c0008000800 */
[----:B------:R-:W1:Y:S01]  /*0030*/  LDC R0, c[0x0][0x370] ;  /* 0x0000dc00ff007b82 */ /* 0x000e620000000800 */
[----:B------:R-:W2:Y:S01]  /*0040*/  LDCU.64 UR6, c[0x0][0x358] ;  /* 0x00006b00ff0677ac */ /* 0x000ea20008000a00 */
[----:B0-----:R-:W-:-:S04]  /*0050*/  UIADD3 UR4, UP0, UPT, UR4, -0x1, URZ ;  /* 0xffffffff04047890 */ /* 0x001fc8000ff1e0ff */
[----:B------:R-:W-:-:S04]  /*0060*/  UIADD3.X UR5, UPT, UPT, UR5, -0x1, URZ, UP0, !UPT ;  /* 0xffffffff05057890 */ /* 0x000fc800087fe4ff */
[----:B------:R-:W-:Y:S01]  /*0070*/  UISETP.NE.U32.AND UP0, UPT, UR5, URZ, UPT ;  /* 0x000000ff0500728c */ /* 0x000fe2000bf05070 */
[----:B-1----:R-:W-:-:S08]  /*0080*/  IMAD R0, R0, UR8, RZ ;  /* 0x0000000800007c24 */ /* 0x002fd0000f8e02ff */
[----:B--2---:R-:W-:Y:S05]  /*0090*/  BRA.U UP0, `(.L_x_121) ;  /* 0x00000001004c7547 */ /* 0x004fea000b800000 */
        /* <DEDUP_REMOVED lines=8> */
[----:B------:R-:W-:-:S06]  /*0120*/  IMAD.HI.U32 R3, R3, R5, R2 ;  /* 0x0000000503037227 */ /* 0x000fcc00078e0002 */
[----:B------:R-:W-:-:S04]  /*0130*/  IMAD.HI.U32 R3, R3, UR4, RZ ;  /* 0x0000000403037c27 */ /* 0x000fc8000f8e00ff */
[----:B------:R-:W-:-:S04]  /*0140*/  IMAD.MOV R5, RZ, RZ, -R3 ;  /* 0x000000ffff057224 */ /* 0x000fc800078e0a03 */
[----:B------:R-:W-:-:S05]  /*0150*/  IMAD R5, R0, R5, UR4 ;  /* 0x0000000400057e24 */ /* 0x000fca000f8e0205 */
[----:B------:R-:W-:-:S13]  /*0160*/  ISETP.GE.U32.AND P0, PT, R5, R0, PT ;  /* 0x000000000500720c */ /* 0x000fda0003f06070 */
[----:B------:R-:W-:Y:S02]  /*0170*/  @P0 IMAD.IADD R5, R5, 0x1, -R0 ;  /* 0x0000000105050824 */ /* 0x000fe400078e0a00 */
[----:B------:R-:W-:-:S03]  /*0180*/  @P0 VIADD R3, R3, 0x1 ;  /* 0x0000000103030836 */ /* 0x000fc60000000000 */
[----:B------:R-:W-:-:S13]  /*0190*/  ISETP.GE.U32.AND P1, PT, R5, R0, PT ;  /* 0x000000000500720c */ /* 0x000fda0003f26070 */
[----:B------:R-:W-:Y:S01]  /*01a0*/  @P1 VIADD R3, R3, 0x1 ;  /* 0x0000000103031836 */ /* 0x000fe20000000000 */
[----:B------:R-:W-:Y:S01]  /*01b0*/  @!P2 LOP3.LUT R3, RZ, R0, RZ, 0x33, !PT ;  /* 0x00000000ff03a212 */ /* 0x000fe200078e33ff */
[----:B------:R-:W-:Y:S06]  /*01c0*/  BRA `(.L_x_122) ;  /* 0x00000000000c7947 */ /* 0x000fec0003800000 */
.L_x_121:
[----:B------:R-:W-:-:S07]  /*01d0*/  MOV R2, 0x1f0 ;  /* 0x000001f000027802 */ /* 0x000fce0000000f00 */
[----:B------:R-:W-:Y:S05]  /*01e0*/  CALL.REL.NOINC `($__internal_0_$__cuda_sm20_div_s64) ;  /* 0x0000000400ec7944 */ /* 0x000fea0003c00000 */
[----:B------:R-:W-:-:S07]  /*01f0*/  IMAD.MOV.U32 R3, RZ, RZ, R0 ;  /* 0x000000ffff037224 */ /* 0x000fce00078e0000 */
.L_x_122:
[----:B------:R-:W0:Y:S01]  /*0200*/  S2R R4, SR_CTAID.X ;  /* 0x0000000000047919 */ /* 0x000e220000002500 */
[----:B------:R-:W-:Y:S01]  /*0210*/  ISETP.GT.U32.AND P0, PT, R3, 0x7ffffffe, PT ;  /* 0x7ffffffe0300780c */ /* 0x000fe20003f04070 */
[----:B------:R-:W0:Y:S02]  /*0220*/  S2R R5, SR_TID.X ;  /* 0x0000000000057919 */ /* 0x000e240000002100 */
[----:B0-----:R-:W-:-:S10]  /*0230*/  IMAD R4, R4, UR8, R5 ;  /* 0x0000000804047c24 */ /* 0x001fd4000f8e0205 */
[----:B------:R-:W-:Y:S05]  /*0240*/  @P0 EXIT ;  /* 0x000000000000094d */ /* 0x000fea0003800000 */
[C---:B------:R-:W-:Y:S01]  /*0250*/  ISETP.GE.U32.AND P0, PT, R3.reuse, 0x3, PT ;  /* 0x000000030300780c */ /* 0x040fe20003f06070 */
[----:B------:R-:W-:Y:S02]  /*0260*/  VIADD R2, R3, 0x1 ;  /* 0x0000000103027836 */ /* 0x000fe40000000000 */
[----:B------:R-:W-:Y:S02]  /*0270*/  IMAD R4, R4, R3, R4 ;  /* 0x0000000304047224 */ /* 0x000fe400078e0204 */
[----:B------:R-:W-:Y:S01]  /*0280*/  IMAD.MOV.U32 R5, RZ, RZ, RZ ;  /* 0x000000ffff057224 */ /* 0x000fe200078e00ff */
[----:B------:R-:W-:-:S07]  /*0290*/  LOP3.LUT R0, R2, 0x3, RZ, 0xc0, !PT ;  /* 0x0000000302007812 */ /* 0x000fce00078ec0ff */
[----:B------:R-:W-:Y:S05]  /*02a0*/  @!P0 BRA `(.L_x_123) ;  /* 0x0000000400448947 */ /* 0x000fea0003800000 */
[----:B------:R-:W-:Y:S01]  /*02b0*/  LOP3.LUT R5, R2, 0xfffffffc, RZ, 0xc0, !PT ;  /* 0xfffffffc02057812 */ /* 0x000fe200078ec0ff */
[C---:B------:R-:W-:Y:S01]  /*02c0*/  VIADD R10, R4.reuse, 0x1 ;  /* 0x00000001040a7836 */ /* 0x040fe20000000000 */
[C---:B------:R-:W-:Y:S01]  /*02d0*/  IADD3 R11, PT, PT, R4.reuse, 0x2, RZ ;  /* 0x00000002040b7810 */ /* 0x040fe20007ffe0ff */
[----:B------:R-:W-:Y:S01]  /*02e0*/  VIADD R12, R4, 0x3 ;  /* 0x00000003040c7836 */ /* 0x000fe20000000000 */
[----:B------:R-:W0:Y:S01]  /*02f0*/  LDCU.64 UR4, c[0x0][0x390] ;  /* 0x00007200ff0477ac */ /* 0x000e220008000a00 */
[----:B------:R-:W-:Y:S02]  /*0300*/  IMAD.MOV.U32 R6, RZ, RZ, R4 ;  /* 0x000000ffff067224 */ /* 0x000fe400078e0004 */
[----:B------:R-:W-:Y:S01]  /*0310*/  IMAD.MOV R13, RZ, RZ, -R5 ;  /* 0x000000ffff0d7224 */ /* 0x000fe200078e0a05 */
[----:B------:R-:W1:Y:S06]  /*0320*/  LDCU.128 UR8, c[0x0][0x380] ;  /* 0x00007000ff0877ac */ /* 0x000e6c0008000c00 */
.L_x_132:
[----:B-1----:R-:W-:Y:S01]  /*0330*/  ISETP.GE.U32.AND P3, PT, R6, UR10, PT ;  /* 0x0000000a06007c0c */ /* 0x002fe2000bf66070 */
[----:B------:R-:W-:Y:S01]  /*0340*/  BSSY.RECONVERGENT B0, `(.L_x_124) ;  /* 0x0000019000007945 */ /* 0x000fe20003800200 */
[----:B---3--:R-:W-:Y:S02]  /*0350*/  SHF.R.S32.HI R3, RZ, 0x1f, R6 ;  /* 0x0000001fff037819 */ /* 0x008fe40000011406 */
[----:B------:R-:W-:Y:S02]  /*0360*/  ISETP.GE.U32.AND P1, PT, R10, UR10, PT ;  /* 0x0000000a0a007c0c */ /* 0x000fe4000bf26070 */
[----:B------:R-:W-:Y:S02]  /*0370*/  ISETP.GE.AND.EX P3, PT, R3, UR11, PT, P3 ;  /* 0x0000000b03007c0c */ /* 0x000fe4000bf66330 */
[----:B------:R-:W-:Y:S02]  /*0380*/  SHF.R.S32.HI R2, RZ, 0x1f, R10 ;  /* 0x0000001fff027819 */ /* 0x000fe4000001140a */
[----:B------:R-:W-:-:S02]  /*0390*/  ISETP.GE.U32.AND P0, PT, R11, UR10, PT ;  /* 0x0000000a0b007c0c */ /* 0x000fc4000bf06070 */
[----:B------:R-:W-:Y:S02]  /*03a0*/  ISETP.GE.AND.EX P1, PT, R2, UR11, PT, P1 ;  /* 0x0000000b02007c0c */ /* 0x000fe4000bf26310 */
[----:B------:R-:W-:Y:S02]  /*03b0*/  SHF.R.S32.HI R2, RZ, 0x1f, R11 ;  /* 0x0000001fff027819 */ /* 0x000fe4000001140b */
[----:B------:R-:W-:Y:S02]  /*03c0*/  ISETP.GE.U32.AND P2, PT, R12, UR10, PT ;  /* 0x0000000a0c007c0c */ /* 0x000fe4000bf46070 */
[----:B------:R-:W-:Y:S02]  /*03d0*/  ISETP.GE.AND.EX P0, PT, R2, UR11, PT, P0 ;  /* 0x0000000b02007c0c */ /* 0x000fe4000bf06300 */
[----:B0-2---:R-:W-:Y:S02]  /*03e0*/  SHF.R.S32.HI R7, RZ, 0x1f, R12 ;  /* 0x0000001fff077819 */ /* 0x005fe4000001140c */
[----:B------:R-:W-:-:S02]  /*03f0*/  IADD3.X R2, P4, PT, R6, UR8, RZ, PT, !PT ;  /* 0x0000000806027c10 */ /* 0x000fc4000bf9e4ff */
[----:B------:R-:W-:Y:S02]  /*0400*/  ISETP.GE.AND.EX P2, PT, R7, UR11, PT, P2 ;  /* 0x0000000b07007c0c */ /* 0x000fe4000bf46320 */
[----:B------:R-:W-:Y:S01]  /*0410*/  IADD3.X R3, PT, PT, R3, UR9, RZ, P4, !PT ;  /* 0x0000000903037c10 */ /* 0x000fe2000a7fe4ff */
[----:B------:R-:W-:Y:S10]  /*0420*/  @P3 BRA `(.L_x_125) ;  /* 0x0000000000283947 */ /* 0x000ff40003800000 */
[----:B------:R-:W2:Y:S02]  /*0430*/  LDG.E.U8 R7, desc[UR6][R2.64+-0x1] ;  /* 0xffffff0602077981 */ /* 0x000ea4000c1e1100 */
[----:B--2---:R-:W-:-:S05]  /*0440*/  VIADD R8, R7, 0xffffff9f ;  /* 0xffffff9f07087836 */ /* 0x004fca0000000000 */
[----:B------:R-:W-:-:S04]  /*0450*/  LOP3.LUT R7, R8, 0xff, RZ, 0xc0, !PT ;  /* 0x000000ff08077812 */ /* 0x000fc800078ec0ff */
[----:B------:R-:W-:-:S13]  /*0460*/  ISETP.GT.U32.AND P3, PT, R7, 0x19, PT ;  /* 0x000000190700780c */ /* 0x000fda0003f64070 */
[----:B------:R-:W-:Y:S05]  /*0470*/  @P3 BRA `(.L_x_125) ;  /* 0x0000000000143947 */ /* 0x000fea0003800000 */
[----:B------:R-:W-:Y:S01]  /*0480*/  LOP3.LUT R8, R8, 0xfc, RZ, 0xc0, !PT ;  /* 0x000000fc08087812 */ /* 0x000fe200078ec0ff */
[----:B------:R-:W-:-:S03]  /*0490*/  IMAD.MOV.U32 R7, RZ, RZ, 0x1 ;  /* 0x00000001ff077424 */ /* 0x000fc600078e00ff */
[----:B0-----:R-:W-:-:S05]  /*04a0*/  IADD3 R8, P3, PT, R8, UR4, RZ ;  /* 0x0000000408087c10 */ /* 0x001fca000ff7e0ff */
[----:B------:R-:W-:-:S05]  /*04b0*/  IMAD.X R9, RZ, RZ, UR5, P3 ;  /* 0x00000005ff097e24 */ /* 0x000fca00098e06ff */
[----:B------:R1:W-:Y:S03]  /*04c0*/  REDG.E.ADD.STRONG.GPU desc[UR6][R8.64], R7 ;  /* 0x000000070800798e */ /* 0x0003e6000c12e106 */
.L_x_125:
[----:B0-----:R-:W-:Y:S05]  /*04d0*/  BSYNC.RECONVERGENT B0 ;  /* 0x0000000000007941 */ /* 0x001fea0003800200 */
.L_x_124:
[----:B------:R-:W-:Y:S04]  /*04e0*/  BSSY.RECONVERGENT B0, `(.L_x_126) ;  /* 0x000000c000007945 */ /* 0x000fe80003800200 */
[----:B------:R-:W-:Y:S05]  /*04f0*/  @P1 BRA `(.L_x_127) ;  /* 0x0000000000281947 */ /* 0x000fea0003800000 */
[----:B-1----:R-:W2:Y:S02]  /*0500*/  LDG.E.U8 R7, desc[UR6][R2.64] ;  /* 0x0000000602077981 */ /* 0x002ea4000c1e1100 */
[----:B--2---:R-:W-:-:S05]  /*0510*/  VIADD R8, R7, 0xffffff9f ;  /* 0xffffff9f07087836 */ /* 0x004fca0000000000 */
[----:B------:R-:W-:-:S04]  /*0520*/  LOP3.LUT R7, R8, 0xff, RZ, 0xc0, !PT ;  /* 0x000000ff08077812 */ /* 0x000fc800078ec0ff */
[----:B------:R-:W-:-:S13]  /*0530*/  ISETP.GT.U32.AND P1, PT, R7, 0x19, PT ;  /* 0x000000190700780c */ /* 0x000fda0003f24070 */
[----:B------:R-:W-:Y:S05]  /*0540*/  @P1 BRA `(.L_x_127) ;  /* 0x0000000000141947 */ /* 0x000fea0003800000 */
[----:B------:R-:W-:Y:S01]  /*0550*/  LOP3.LUT R8, R8, 0xfc, RZ, 0xc0, !PT ;  /* 0x000000fc08087812 */ /* 0x000fe200078ec0ff */
[----:B------:R-:W-:-:S03]  /*0560*/  IMAD.MOV.U32 R7, RZ, RZ, 0x1 ;  /* 0x00000001ff077424 */ /* 0x000fc600078e00ff */
[----:B------:R-:W-:-:S05]  /*0570*/  IADD3 R8, P1, PT, R8, UR4, RZ ;  /* 0x0000000408087c10 */ /* 0x000fca000ff3e0ff */
[----:B------:R-:W-:-:S05]  /*0580*/  IMAD.X R9, RZ, RZ, UR5, P1 ;  /* 0x00000005ff097e24 */ /* 0x000fca00088e06ff */
[----:B------:R0:W-:Y:S03]  /*0590*/  REDG.E.ADD.STRONG.GPU desc[UR6][R8.64], R7 ;  /* 0x000000070800798e */ /* 0x0001e6000c12e106 */
.L_x_127:
[----:B------:R-:W-:Y:S05]  /*05a0*/  BSYNC.RECONVERGENT B0 ;  /* 0x0000000000007941 */ /* 0x000fea0003800200 */
.L_x_126:
[----:B------:R-:W-:Y:S04]  /*05b0*/  BSSY.RECONVERGENT B0, `(.L_x_128) ;  /* 0x000000c000007945 */ /* 0x000fe80003800200 */
[----:B------:R-:W-:Y:S05]  /*05c0*/  @P0 BRA `(.L_x_129) ;  /* 0x0000000000280947 */ /* 0x000fea0003800000 */
[----:B01----:R-:W2:Y:S02]  /*05d0*/  LDG.E.U8 R7, desc[UR6][R2.64+0x1] ;  /* 0x0000010602077981 */ /* 0x003ea4000c1e1100 */
[----:B--2---:R-:W-:-:S04]  /*05e0*/  IADD3 R8, PT, PT, R7, -0x61, RZ ;  /* 0xffffff9f07087810 */ /* 0x004fc80007ffe0ff */
        /* <DEDUP_REMOVED lines=8> */
.L_x_129:
[----:B------:R-:W-:Y:S05]  /*0670*/  BSYNC.RECONVERGENT B0 ;  /* 0x0000000000007941 */ /* 0x000fea0003800200 */
.L_x_128:
[----:B------:R-:W-:Y:S04]  /*0680*/  BSSY.RECONVERGENT B0, `(.L_x_130) ;  /* 0x000000c000007945 */ /* 0x000fe80003800200 */
[----:B------:R-:W-:Y:S05]  /*0690*/  @P2 BRA `(.L_x_131) ;  /* 0x0000000000282947 */ /* 0x000fea0003800000 */
[----:B------:R-:W0:Y:S02]  /*06a0*/  LDG.E.U8 R2, desc[UR6][R2.64+0x2] ;  /* 0x0000020602027981 */ /* 0x000e24000c1e1100 */
[----:B012---:R-:W-:-:S05]  /*06b0*/  VIADD R8, R2, 0xffffff9f ;  /* 0xffffff9f02087836 */ /* 0x007fca0000000000 */
        /* <DEDUP_REMOVED lines=8> */
.L_x_131:
[----:B------:R-:W-:Y:S05]  /*0740*/  BSYNC.RECONVERGENT B0 ;  /* 0x0000000000007941 */ /* 0x000fea0003800200 */
.L_x_130:
[----:B------:R-:W-:Y:S01]  /*0750*/  VIADD R13, R13, 0x4 ;  /* 0x000000040d0d7836 */ /* 0x000fe20000000000 */
[----:B------:R-:W-:Y:S01]  /*0760*/  IADD3 R12, PT, PT, R12, 0x4, RZ ;  /* 0x000000040c0c7810 */ /* 0x000fe20007ffe0ff */
[----:B------:R-:W-:Y:S02]  /*0770*/  VIADD R10, R10, 0x4 ;  /* 0x000000040a0a7836 */ /* 0x000fe40000000000 */
[----:B------:R-:W-:Y:S01]  /*0780*/  VIADD R11, R11, 0x4 ;  /* 0x000000040b0b7836 */ /* 0x000fe20000000000 */
[----:B------:R-:W-:Y:S01]  /*0790*/  ISETP.NE.AND P0, PT, R13, RZ, PT ;  /* 0x000000ff0d00720c */ /* 0x000fe20003f05270 */
[----:B------:R-:W-:-:S12]  /*07a0*/  VIADD R6, R6, 0x4 ;  /* 0x0000000406067836 */ /* 0x000fd80000000000 */
[----:B------:R-:W-:Y:S05]  /*07b0*/  @P0 BRA `(.L_x_132) ;  /* 0xfffffff800dc0947 */ /* 0x000fea000383ffff */
.L_x_123:
[----:B------:R-:W-:-:S13]  /*07c0*/  ISETP.NE.AND P0, PT, R0, RZ, PT ;  /* 0x000000ff0000720c */ /* 0x000fda0003f05270 */
[----:B------:R-:W-:Y:S05]  /*07d0*/  @!P0 EXIT ;  /* 0x000000000000894d */ /* 0x000fea0003800000 */
[----:B------:R-:W-:Y:S01]  /*07e0*/  IMAD.IADD R4, R4, 0x1, R5 ;  /* 0x0000000104047824 */ /* 0x000fe200078e0205 */
[----:B------:R-:W4:Y:S01]  /*07f0*/  LDCU.64 UR10, c[0x0][0x390] ;  /* 0x00007200ff0a77ac */ /* 0x000f220008000a00 */
[----:B------:R-:W-:Y:S01]  /*0800*/  IMAD.MOV R0, RZ, RZ, -R0 ;  /* 0x000000ffff007224 */ /* 0x000fe200078e0a00 */
[----:B------:R-:W0:Y:S01]  /*0810*/  LDCU.64 UR4, c[0x0][0x388] ;  /* 0x00007100ff0477ac */ /* 0x000e220008000a00 */
[----:B------:R-:W0:Y:S05]  /*0820*/  LDCU.64 UR8, c[0x0][0x380] ;  /* 0x00007000ff0877ac */ /* 0x000e2a0008000a00 */
.L_x_135:
[----:B0-----:R-:W-:Y:S01]  /*0830*/  ISETP.GE.U32.AND P0, PT, R4, UR4, PT ;  /* 0x0000000404007c0c */ /* 0x001fe2000bf06070 */
[----:B------:R-:W-:Y:S01]  /*0840*/  VIADD R0, R0, 0x1 ;  /* 0x0000000100007836 */ /* 0x000fe20000000000 */
[----:B---3--:R-:W-:Y:S01]  /*0850*/  SHF.R.S32.HI R3, RZ, 0x1f, R4 ;  /* 0x0000001fff037819 */ /* 0x008fe20000011404 */
[----:B------:R-:W-:Y:S03]  /*0860*/  BSSY.RECONVERGENT B0, `(.L_x_133) ;  /* 0x0000010000007945 */ /* 0x000fe60003800200 */
[----:B------:R-:W-:Y:S02]  /*0870*/  ISETP.GE.AND.EX P0, PT, R3, UR5, PT, P0 ;  /* 0x0000000503007c0c */ /* 0x000fe4000bf06300 */
[----:B------:R-:W-:-:S11]  /*0880*/  ISETP.NE.AND P1, PT, R0, RZ, PT ;  /* 0x000000ff0000720c */ /* 0x000fd60003f25270 */
[----:B------:R-:W-:Y:S05]  /*0890*/  @P0 BRA `(.L_x_134) ;  /* 0x0000000000300947 */ /* 0x000fea0003800000 */
[----:B------:R-:W-:-:S04]  /*08a0*/  IADD3 R2, P0, PT, R4, UR8, RZ ;  /* 0x0000000804027c10 */ /* 0x000fc8000ff1e0ff */
[----:B------:R-:W-:-:S05]  /*08b0*/  IADD3.X R3, PT, PT, R3, UR9, RZ, P0, !PT ;  /* 0x0000000903037c10 */ /* 0x000fca00087fe4ff */
[----:B------:R-:W3:Y:S02]  /*08c0*/  LDG.E.U8 R2, desc[UR6][R2.64] ;  /* 0x0000000602027981 */ /* 0x000ee4000c1e1100 */
[----:B---3--:R-:W-:-:S05]  /*08d0*/  VIADD R6, R2, 0xffffff9f ;  /* 0xffffff9f02067836 */ /* 0x008fca0000000000 */
        /* <DEDUP_REMOVED lines=8> */
.L_x_134:
[----:B----4-:R-:W-:Y:S05]  /*0960*/  BSYNC.RECONVERGENT B0 ;  /* 0x0000000000007941 */ /* 0x010fea0003800200 */
.L_x_133:
[----:B------:R-:W-:Y:S01]  /*0970*/  VIADD R4, R4, 0x1 ;  /* 0x0000000104047836 */ /* 0x000fe20000000000 */
[----:B------:R-:W-:Y:S06]  /*0980*/  @P1 BRA `(.L_x_135) ;  /* 0xfffffffc00a81947 */ /* 0x000fec000383ffff */
[----:B------:R-:W-:Y:S05]  /*0990*/  EXIT ;  /* 0x000000000000794d */ /* 0x000fea0003800000 */
        .weak           $__internal_0_$__cuda_sm20_div_s64
        .type           $__internal_0_$__cuda_sm20_div_s64,@function
        .size           $__internal_0_$__cuda_sm20_div_s64,(.L_x_145 - $__internal_0_$__cuda_sm20_div_s64)
$__internal_0_$__cuda_sm20_div_s64:
[----:B------:R-:W-:Y:S01]  /*09a0*/  MOV R8, R0 ;  /* 0x0000000000087202 */ /* 0x000fe20000000f00 */
[----:B------:R-:W-:-:S04]  /*09b0*/  IMAD.MOV.U32 R9, RZ, RZ, RZ ;  /* 0x000000ffff097224 */ /* 0x000fc800078e00ff */
[----:B------:R-:W0:Y:S08]  /*09c0*/  I2F.U64.RP R3, R8 ;  /* 0x0000000800037312 */ /* 0x000e300000309000 */
[----:B0-----:R-:W0:Y:S02]  /*09d0*/  MUFU.RCP R3, R3 ;  /* 0x0000000300037308 */ /* 0x001e240000001000 */
[----:B0-----:R-:W-:-:S06]  /*09e0*/  VIADD R4, R3, 0x1ffffffe ;  /* 0x1ffffffe03047836 */ /* 0x001fcc0000000000 */
[----:B------:R-:W0:Y:S02]  /*09f0*/  F2I.U64.TRUNC R4, R4 ;  /* 0x0000000400047311 */ /* 0x000e24000020d800 */
[----:B0-----:R-:W-:-:S04]  /*0a00*/  IMAD.WIDE.U32 R6, R4, R0, RZ ;  /* 0x0000000004067225 */ /* 0x001fc800078e00ff */
[----:B------:R-:W-:Y:S01]  /*0a10*/  IMAD R7, R5, R0, R7 ;  /* 0x0000000005077224 */ /* 0x000fe200078e0207 */
[----:B------:R-:W-:-:S05]  /*0a20*/  IADD3 R11, P0, PT, RZ, -R6, RZ ;  /* 0x80000006ff0b7210 */ /* 0x000fca0007f1e0ff */
[----:B------:R-:W-:-:S04]  /*0a30*/  IMAD.HI.U32 R6, R4, R11, RZ ;  /* 0x0000000b04067227 */ /* 0x000fc800078e00ff */
[----:B------:R-:W-:Y:S02]  /*0a40*/  IMAD.X R13, RZ, RZ, ~R7, P0 ;  /* 0x000000ffff0d7224 */ /* 0x000fe400000e0e07 */
[----:B------:R-:W-:Y:S02]  /*0a50*/  IMAD.MOV.U32 R7, RZ, RZ, R4 ;  /* 0x000000ffff077224 */ /* 0x000fe400078e0004 */
[-C--:B------:R-:W-:Y:S02]  /*0a60*/  IMAD R9, R5, R13.reuse, RZ ;  /* 0x0000000d05097224 */ /* 0x080fe400078e02ff */
[----:B------:R-:W-:-:S04]  /*0a70*/  IMAD.WIDE.U32 R6, P0, R4, R13, R6 ;  /* 0x0000000d04067225 */ /* 0x000fc80007800006 */
[----:B------:R-:W-:-:S04]  /*0a80*/  IMAD.HI.U32 R3, R5, R13, RZ ;  /* 0x0000000d05037227 */ /* 0x000fc800078e00ff */
[----:B------:R-:W-:-:S04]  /*0a90*/  IMAD.HI.U32 R6, P1, R5, R11, R6 ;  /* 0x0000000b05067227 */ /* 0x000fc80007820006 */
[----:B------:R-:W-:Y:S01]  /*0aa0*/  IMAD.X R3, R3, 0x1, R5, P0 ;  /* 0x0000000103037824 */ /* 0x000fe200000e0605 */
[----:B------:R-:W-:Y:S02]  /*0ab0*/  IADD3 R7, P2, PT, R9, R6, RZ ;  /* 0x0000000609077210 */ /* 0x000fe40007f5e0ff */
[----:B------:R-:W-:Y:S02]  /*0ac0*/  IADD3 R9, P4, PT, RZ, -UR4, RZ ;  /* 0x80000004ff097c10 */ /* 0x000fe4000ff9e0ff */
[----:B------:R-:W-:Y:S01]  /*0ad0*/  IADD3.X R3, PT, PT, RZ, RZ, R3, P2, P1 ;  /* 0x000000ffff037210 */ /* 0x000fe200017e2403 */
[----:B------:R-:W-:Y:S01]  /*0ae0*/  IMAD.WIDE.U32 R4, R7, R0, RZ ;  /* 0x0000000007047225 */ /* 0x000fe200078e00ff */
[----:B------:R-:W-:Y:S02]  /*0af0*/  ISETP.LE.AND P1, PT, RZ, UR5, PT ;  /* 0x00000005ff007c0c */ /* 0x000fe4000bf23270 */
[----:B------:R-:W-:Y:S01]  /*0b00*/  IADD3 R11, P0, PT, RZ, -R4, RZ ;  /* 0x80000004ff0b7210 */ /* 0x000fe20007f1e0ff */
[----:B------:R-:W-:Y:S01]  /*0b10*/  IMAD R4, R3, R0, R5 ;  /* 0x0000000003047224 */ /* 0x000fe200078e0205 */
[----:B------:R-:W-:Y:S01]  /*0b20*/  SEL R9, R9, UR4, !P1 ;  /* 0x0000000409097c07 */ /* 0x000fe2000c800000 */
[----:B------:R-:W-:-:S02]  /*0b30*/  HFMA2 R5, -RZ, RZ, 0, 0 ;  /* 0x00000000ff057431 */ /* 0x000fc400000001ff */
[----:B------:R-:W-:-:S04]  /*0b40*/  IMAD.HI.U32 R6, R7, R11, RZ ;  /* 0x0000000b07067227 */ /* 0x000fc800078e00ff */
[----:B------:R-:W-:-:S04]  /*0b50*/  IMAD.X R4, RZ, RZ, ~R4, P0 ;  /* 0x000000ffff047224 */ /* 0x000fc800000e0e04 */
[----:B------:R-:W-:-:S04]  /*0b60*/  IMAD.WIDE.U32 R6, P0, R7, R4, R6 ;  /* 0x0000000407067225 */ /* 0x000fc80007800006 */
[----:B------:R-:W-:-:S04]  /*0b70*/  IMAD.HI.U32 R7, P2, R3, R11, R6 ;  /* 0x0000000b03077227 */ /* 0x000fc80007840006 */
[CC--:B------:R-:W-:Y:S02]  /*0b80*/  IMAD R6, R3.reuse, R4.reuse, RZ ;  /* 0x0000000403067224 */ /* 0x0c0fe400078e02ff */
[----:B------:R-:W-:-:S03]  /*0b90*/  IMAD.HI.U32 R4, R3, R4, RZ ;  /* 0x0000000403047227 */ /* 0x000fc600078e00ff */
[----:B------:R-:W-:Y:S01]  /*0ba0*/  IADD3 R7, P3, PT, R6, R7, RZ ;  /* 0x0000000706077210 */ /* 0x000fe20007f7e0ff */
[----:B------:R-:W-:Y:S02]  /*0bb0*/  IMAD.X R6, RZ, RZ, ~UR5, P4 ;  /* 0x80000005ff067e24 */ /* 0x000fe4000a0e06ff */
[----:B------:R-:W-:Y:S02]  /*0bc0*/  IMAD.X R3, R4, 0x1, R3, P0 ;  /* 0x0000000104037824 */ /* 0x000fe400000e0603 */
[----:B------:R-:W-:Y:S01]  /*0bd0*/  IMAD.HI.U32 R4, R7, R9, RZ ;  /* 0x0000000907047227 */ /* 0x000fe200078e00ff */
[----:B------:R-:W-:Y:S02]  /*0be0*/  SEL R6, R6, UR5, !P1 ;  /* 0x0000000506067c07 */ /* 0x000fe4000c800000 */
[----:B------:R-:W-:-:S03]  /*0bf0*/  IADD3.X R3, PT, PT, RZ, RZ, R3, P3, P2 ;  /* 0x000000ffff037210 */ /* 0x000fc60001fe4403 */
[----:B------:R-:W-:-:S04]  /*0c00*/  IMAD.WIDE.U32 R4, R7, R6, R4 ;  /* 0x0000000607047225 */ /* 0x000fc800078e0004 */
[C---:B------:R-:W-:Y:S02]  /*0c10*/  IMAD R7, R3.reuse, R6, RZ ;  /* 0x0000000603077224 */ /* 0x040fe400078e02ff */
[----:B------:R-:W-:-:S04]  /*0c20*/  IMAD.HI.U32 R4, P0, R3, R9, R4 ;  /* 0x0000000903047227 */ /* 0x000fc80007800004 */
[----:B------:R-:W-:Y:S01]  /*0c30*/  IMAD.HI.U32 R3, R3, R6, RZ ;  /* 0x0000000603037227 */ /* 0x000fe200078e00ff */
[----:B------:R-:W-:-:S03]  /*0c40*/  IADD3 R7, P2, PT, R7, R4, RZ ;  /* 0x0000000407077210 */ /* 0x000fc60007f5e0ff */
[----:B------:R-:W-:Y:S02]  /*0c50*/  IMAD.X R3, RZ, RZ, R3, P0 ;  /* 0x000000ffff037224 */ /* 0x000fe400000e0603 */
[----:B------:R-:W-:-:S04]  /*0c60*/  IMAD.WIDE.U32 R4, R7, R0, RZ ;  /* 0x0000000007047225 */ /* 0x000fc800078e00ff */
[----:B------:R-:W-:Y:S01]  /*0c70*/  IMAD.X R3, RZ, RZ, R3, P2 ;  /* 0x000000ffff037224 */ /* 0x000fe200010e0603 */
[----:B------:R-:W-:Y:S01]  /*0c80*/  IADD3 R9, P0, PT, -R4, R9, RZ ;  /* 0x0000000904097210 */ /* 0x000fe20007f1e1ff */
[----:B------:R-:W-:Y:S02]  /*0c90*/  VIADD R4, R7, 0x1 ;  /* 0x0000000107047836 */ /* 0x000fe40000000000 */
[----:B------:R-:W-:-:S04]  /*0ca0*/  IMAD R3, R3, R0, R5 ;  /* 0x0000000003037224 */ /* 0x000fc800078e0205 */
[----:B------:R-:W-:Y:S01]  /*0cb0*/  IMAD.X R6, R6, 0x1, ~R3, P0 ;  /* 0x0000000106067824 */ /* 0x000fe200000e0e03 */
[----:B------:R-:W-:Y:S02]  /*0cc0*/  ISETP.GE.U32.AND P0, PT, R9, R0, PT ;  /* 0x000000000900720c */ /* 0x000fe40003f06070 */
[-C--:B------:R-:W-:Y:S02]  /*0cd0*/  IADD3 R3, P2, PT, -R0, R9.reuse, RZ ;  /* 0x0000000900037210 */ /* 0x080fe40007f5e1ff */
[C---:B------:R-:W-:Y:S02]  /*0ce0*/  ISETP.GE.U32.AND.EX P0, PT, R6.reuse, RZ, PT, P0 ;  /* 0x000000ff0600720c */ /* 0x040fe40003f06100 */
[----:B------:R-:W-:Y:S02]  /*0cf0*/  IADD3.X R5, PT, PT, R6, -0x1, RZ, P2, !PT ;  /* 0xffffffff06057810 */ /* 0x000fe400017fe4ff */
[----:B------:R-:W-:Y:S02]  /*0d00*/  SEL R3, R3, R9, P0 ;  /* 0x0000000903037207 */ /* 0x000fe40000000000 */
[----:B------:R-:W-:-:S02]  /*0d10*/  SEL R4, R4, R7, P0 ;  /* 0x0000000704047207 */ /* 0x000fc40000000000 */
[----:B------:R-:W-:Y:S02]  /*0d20*/  SEL R5, R5, R6, P0 ;  /* 0x0000000605057207 */ /* 0x000fe40000000000 */
[----:B------:R-:W-:Y:S01]  /*0d30*/  ISETP.GE.U32.AND P0, PT, R3, R0, PT ;  /* 0x000000000300720c */ /* 0x000fe20003f06070 */
[----:B------:R-:W-:-:S03]  /*0d40*/  VIADD R3, R4, 0x1 ;  /* 0x0000000104037836 */ /* 0x000fc60000000000 */
[----:B------:R-:W-:-:S04]  /*0d50*/  ISETP.GE.U32.AND.EX P0, PT, R5, RZ, PT, P0 ;  /* 0x000000ff0500720c */ /* 0x000fc80003f06100 */
[----:B------:R-:W-:Y:S02]  /*0d60*/  SEL R3, R3, R4, P0 ;  /* 0x0000000403037207 */ /* 0x000fe40000000000 */
[----:B------:R-:W-:-:S03]  /*0d70*/  ISETP.NE.U32.AND P0, PT, R0, RZ, PT ;  /* 0x000000ff0000720c */ /* 0x000fc60003f05070 */
[----:B------:R-:W-:Y:S01]  /*0d80*/  IMAD.MOV R0, RZ, RZ, -R3 ;  /* 0x000000ffff007224 */ /* 0x000fe200078e0a03 */
[----:B------:R-:W-:-:S04]  /*0d90*/  ISETP.NE.AND.EX P0, PT, RZ, RZ, PT, P0 ;  /* 0x000000ffff00720c */ /* 0x000fc80003f05300 */
[----:B------:R-:W-:Y:S01]  /*0da0*/  SEL R0, R0, R3, !P1 ;  /* 0x0000000300007207 */ /* 0x000fe20004800000 */
[----:B------:R-:W-:-:S03]  /*0db0*/  IMAD.MOV.U32 R3, RZ, RZ, 0x0 ;  /* 0x00000000ff037424 */ /* 0x000fc600078e00ff */
[----:B------:R-:W-:Y:S01]  /*0dc0*/  SEL R0, R0, 0xffffffff, P0 ;  /* 0xffffffff00007807 */ /* 0x000fe20000000000 */
[----:B------:R-:W-:Y:S06]  /*0dd0*/  RET.REL.NODEC R2 `(_Z22hist_block_partitionedPhlPj) ;  /* 0xfffffff002887950 */ /* 0x000fec0003c3ffff */
.L_x_136:
        /* <DEDUP_REMOVED lines=10> */
.L_x_145:


//--------------------- .text._Z27hist_block_per_elememt_SMEMPhPjjj --------------------------
	.section	.text._Z27hist_block_per_elememt_SMEMPhPjjj,"ax",@progbits
	.align	128
        .global         _Z27hist_block_per_elememt_SMEMPhPjjj
        .type           _Z27hist_block_per_elememt_SMEMPhPjjj,@function
        .size           _Z27hist_block_per_elememt_SMEMPhPjjj,(.L_x_152 - _Z27hist_block_per_elememt_SMEMPhPjjj)
        .other          _Z27hist_block_per_elememt_SMEMPhPjjj,@"STO_CUDA_ENTRY STV_DEFAULT"
_Z27hist_block_per_elememt_SMEMPhPjjj:
.text._Z27hist_block_per_elememt_SMEMPhPjjj:
        /* <DEDUP_REMOVED lines=13> */
.L_x_139:
[----:B------:R-:W-:Y:S02]  /*00d0*/  IMAD R4, R3, 0x4, R0 ;  /* 0x0000000403047824 */ /* 0x000fe400078e0200 */
[----:B------:R-:W-:-:S03]  /*00e0*/  IMAD.IADD R3, R6, 0x1, R3 ;  /* 0x0000000106037824 */ /* 0x000fc600078e0203 */
[----:B------:R0:W-:Y:S02]  /*00f0*/  STS [R4], RZ ;  /* 0x000000ff04007388 */ /* 0x0001e40000000800 */
[----:B------:R-:W-:-:S13]  /*0100*/  ISETP.GE.U32.AND P0, PT, R3, UR8, PT ;  /* 0x0000000803007c0c */ /* 0x000fda000bf06070 */
[----:B0-----:R-:W-:Y:S05]  /*0110*/  @!P0 BRA `(.L_x_139) ;  /* 0xfffffffc00ec8947 */ /* 0x001fea000383ffff */
.L_x_138:
[----:B------:R-:W-:Y:S05]  /*0120*/  BSYNC.RECONVERGENT B0 ;  /* 0x0000000000007941 */ /* 0x000fea0003800200 */
.L_x_137:
[----:B------:R-:W0:Y:S01]  /*0130*/  LDCU UR4, c[0x0][0x390] ;  /* 0x00007200ff0477ac */ /* 0x000e220008000800 */
[----:B------:R-:W-:Y:S01]  /*0140*/  BSSY.RECONVERGENT B0, `(.L_x_140) ;  /* 0x0000013000007945 */ /* 0x000fe20003800200 */
[----:B------:R-:W-:Y:S01]  /*0150*/  BAR.SYNC.DEFER_BLOCKING 0x0 ;  /* 0x0000000000007b1d */ /* 0x000fe20000010000 */
[----:B------:R-:W-:-:S05]  /*0160*/  ISETP.GE.U32.AND P0, PT, R7, UR8, PT ;  /* 0x0000000807007c0c */ /* 0x000fca000bf06070 */
[----:B------:R-:W1:Y:S01]  /*0170*/  LDCU.64 UR6, c[0x0][0x358] ;  /* 0x00006b00ff0677ac */ /* 0x000e620008000a00 */
[----:B0-----:R-:W-:-:S13]  /*0180*/  ISETP.GE.U32.AND P1, PT, R2, UR4, PT ;  /* 0x0000000402007c0c */ /* 0x001fda000bf26070 */
[----:B-1----:R-:W-:Y:S05]  /*0190*/  @P1 BRA `(.L_x_141) ;  /* 0x0000000000341947 */ /* 0x002fea0003800000 */
[----:B------:R-:W0:Y:S02]  /*01a0*/  LDCU.64 UR4, c[0x0][0x380] ;  /* 0x00007000ff0477ac */ /* 0x000e240008000a00 */
[----:B0-----:R-:W-:-:S05]  /*01b0*/  IADD3 R2, P1, PT, R2, UR4, RZ ;  /* 0x0000000402027c10 */ /* 0x001fca000ff3e0ff */
[----:B------:R-:W-:-:S05]  /*01c0*/  IMAD.X R3, RZ, RZ, UR5, P1 ;  /* 0x00000005ff037e24 */ /* 0x000fca00088e06ff */
        /* <DEDUP_REMOVED lines=10> */
.L_x_141:
[----:B------:R-:W-:Y:S05]  /*0270*/  BSYNC.RECONVERGENT B0 ;  /* 0x0000000000007941 */ /* 0x000fea0003800200 */
.L_x_140:
[----:B------:R-:W-:Y:S06]  /*0280*/  BAR.SYNC.DEFER_BLOCKING 0x0 ;  /* 0x0000000000007b1d */ /* 0x000fec0000010000 */
[----:B------:R-:W-:Y:S05]  /*0290*/  @P0 EXIT ;  /* 0x000000000000094d */ /* 0x000fea0003800000 */
[----:B------:R-:W1:Y:S01]  /*02a0*/  S2UR UR5, SR_CgaCtaId ;  /* 0x00000000000579c3 */ /* 0x000e620000008800 */
[----:B------:R-:W-:-:S07]  /*02b0*/  UMOV UR4, 0x400 ;  /* 0x0000040000047882 */ /* 0x000fce0000000000 */
[----:B------:R-:W2:Y:S01]  /*02c0*/  LDC.64 R4, c[0x0][0x388] ;  /* 0x0000e200ff047b82 */ /* 0x000ea20000000a00 */
[----:B-1----:R-:W-:-:S12]  /*02d0*/  ULEA UR4, UR5, UR4, 0x18 ;  /* 0x0000000405047291 */ /* 0x002fd8000f8ec0ff */
.L_x_142:
[C---:B0-----:R-:W-:Y:S01]  /*02e0*/  LEA R0, R7.reuse, UR4, 0x2 ;  /* 0x0000000407007c11 */ /* 0x041fe2000f8e10ff */
[----:B-12---:R-:W-:-:S04]  /*02f0*/  IMAD.WIDE.U32 R2, R7, 0x4, R4 ;  /* 0x0000000407027825 */ /* 0x006fc800078e0004 */
[----:B------:R-:W0:Y:S01]  /*0300*/  LDS R9, [R0] ;  /* 0x0000000000097984 */ /* 0x000e220000000800 */
[----:B------:R-:W-:-:S05]  /*0310*/  IMAD.IADD R7, R6, 0x1, R7 ;  /* 0x0000000106077824 */ /* 0x000fca00078e0207 */
[----:B------:R-:W-:Y:S01]  /*0320*/  ISETP.GE.U32.AND P0, PT, R7, UR8, PT ;  /* 0x0000000807007c0c */ /* 0x000fe2000bf06070 */
[----:B0-----:R1:W-:-:S12]  /*0330*/  REDG.E.ADD.STRONG.GPU desc[UR6][R2.64], R9 ;  /* 0x000000090200798e */ /* 0x0013d8000c12e106 */
[----:B------:R-:W-:Y:S05]  /*0340*/  @!P0 BRA `(.L_x_142) ;  /* 0xfffffffc00e48947 */ /* 0x000fea000383ffff */
[----:B------:R-:W-:Y:S05]  /*0350*/  EXIT ;  /* 0x000000000000794d */ /* 0x000fea0003800000 */
.L_x_143:
        /* <DEDUP_REMOVED lines=10> */
.L_x_152:


//--------------------- .text._Z22hist_block_per_elememtPhlPj --------------------------
	.section	.text._Z22hist_block_per_elememtPhlPj,"ax",@progbits
	.align	128
        .global         _Z22hist_block_per_elememtPhlPj
        .type           _Z22hist_block_per_elememtPhlPj,@function
        .size           _Z22hist_block_per_elememtPhlPj,(.L_x_153 - _Z22hist_block_per_elememtPhlPj)
        .other          _Z22hist_block_per_elememtPhlPj,@"STO_CUDA_ENTRY STV_DEFAULT"
_Z22hist_block_per_elememtPhlPj:
.text._Z22hist_block_per_elememtPhlPj:
[----:B------:R-:W-:Y:S01]  /*0000*/  LDC R1, c[0x0][0x37c] ;  /* 0x0000df00ff017b82 */ /* 0x000fe20000000800 */
[----:B------:R-:W0:Y:S07]  /*0010*/  S2R R2, SR_TID.X ;  /* 0x0000000000027919 */ /* 0x000e2e0000002100 */
[----:B------:R-:W0:Y:S01]  /*0020*/  S2UR UR4, SR_CTAID.X ;  /* 0x00000000000479c3 */ /* 0x000e220000002500 */
[----:B------:R-:W1:Y:S07]  /*0030*/  LDCU.64 UR6, c[0x0][0x388] ;  /* 0x00007100ff0677ac */ /* 0x000e6e0008000a00 */
[----:B------:R-:W0:Y:S02]  /*0040*/  LDC R3, c[0x0][0x360] ;  /* 0x0000d800ff037b82 */ /* 0x000e240000000800 */
[----:B0-----:R-:W-:-:S05]  /*0050*/  IMAD R2, R3, UR4, R2 ;  /* 0x0000000403027c24 */ /* 0x001fca000f8e0202 */
[----:B-1----:R-:W-:Y:S02]  /*0060*/  ISETP.GE.U32.AND P0, PT, R2, UR6, PT ;  /* 0x0000000602007c0c */ /* 0x002fe4000bf06070 */
[----:B------:R-:W-:-:S04]  /*0070*/  SHF.R.S32.HI R0, RZ, 0x1f, R2 ;  /* 0x0000001fff007819 */ /* 0x000fc80000011402 */
[----:B------:R-:W-:-:S13]  /*0080*/  ISETP.GE.AND.EX P0, PT, R0, UR7, PT, P0 ;  /* 0x0000000700007c0c */ /* 0x000fda000bf06300 */
[----:B------:R-:W-:Y:S05]  /*0090*/  @P0 EXIT ;  /* 0x000000000000094d */ /* 0x000fea0003800000 */
[----:B------:R-:W0:Y:S01]  /*00a0*/  LDCU.64 UR6, c[0x0][0x380] ;  /* 0x00007000ff0677ac */ /* 0x000e220008000a00 */
[----:B------:R-:W1:Y:S01]  /*00b0*/  LDCU.64 UR4, c[0x0][0x358] ;  /* 0x00006b00ff0477ac */ /* 0x000e620008000a00 */
[----:B0-----:R-:W-:-:S04]  /*00c0*/  IADD3 R2, P0, PT, R2, UR6, RZ ;  /* 0x0000000602027c10 */ /* 0x001fc8000ff1e0ff */
[----:B------:R-:W-:-:S05]  /*00d0*/  IADD3.X R3, PT, PT, R0, UR7, RZ, P0, !PT ;  /* 0x0000000700037c10 */ /* 0x000fca00087fe4ff */
[----:B-1----:R-:W2:Y:S02]  /*00e0*/  LDG.E.U8 R2, desc[UR4][R2.64] ;  /* 0x0000000402027981 */ /* 0x002ea4000c1e1100 */
[----:B--2---:R-:W-:-:S05]  /*00f0*/  VIADD R0, R2, 0xffffff9f ;  /* 0xffffff9f02007836 */ /* 0x004fca0000000000 */
[----:B------:R-:W-:-:S04]  /*0100*/  LOP3.LUT R4, R0, 0xff, RZ, 0xc0, !PT ;  /* 0x000000ff00047812 */ /* 0x000fc800078ec0ff */
[----:B------:R-:W-:-:S13]  /*0110*/  ISETP.GT.U32.AND P0, PT, R4, 0x19, PT ;  /* 0x000000190400780c */ /* 0x000fda0003f04070 */
[----:B------:R-:W-:Y:S05]  /*0120*/  @P0 EXIT ;  /* 0x000000000000094d */ /* 0x000fea0003800000 */
[----:B------:R-:W0:Y:S01]  /*0130*/  LDCU.64 UR6, c[0x0][0x390] ;  /* 0x00007200ff0677ac */ /* 0x000e220008000a00 */
[----:B------:R-:W-:Y:S01]  /*0140*/  LOP3.LUT R0, R0, 0xfc, RZ, 0xc0, !PT ;  /* 0x000000fc00007812 */ /* 0x000fe200078ec0ff */
[----:B------:R-:W-:-:S03]  /*0150*/  IMAD.MOV.U32 R5, RZ, RZ, 0x1 ;  /* 0x00000001ff057424 */ /* 0x000fc600078e00ff */
[----:B0-----:R-:W-:-:S05]  /*0160*/  IADD3 R2, P0, PT, R0, UR6, RZ ;  /* 0x0000000600027c10 */ /* 0x001fca000ff1e0ff */
[----:B------:R-:W-:-:S05]  /*0170*/  IMAD.X R3, RZ, RZ, UR7, P0 ;  /* 0x00000007ff037e24 */ /* 0x000fca00080e06ff */
[----:B------:R-:W-:Y:S01]  /*0180*/  REDG.E.ADD.STRONG.GPU desc[UR4][R2.64], R5 ;  /* 0x000000050200798e */ /* 0x000fe2000c12e104 */
[----:B------:R-:W-:Y:S05]  /*0190*/  EXIT ;  /* 0x000000000000794d */ /* 0x000fea0003800000 */
.L_x_144:
        /* <DEDUP_REMOVED lines=14> */
.L_x_153:


//--------------------- .nv.shared._Z30hist_interleaved_SMEM_unrolledILi16EEvPhPjjj --------------------------
	.section	.nv.shared._Z30hist_interleaved_SMEM_unrolledILi16EEvPhPjjj,"aw",@nobits
	.sectionflags	@""
	.align	16
	.zero		1024


//--------------------- .nv.shared.reserved.0     --------------------------
	.section	.nv.shared.reserved.0,"aw",@nobits
	.weak		__nv_reservedSMEM_offset_0_alias
	.size		__nv_reservedSMEM_offset_0_alias, 0, 64
	.other		__nv_reservedSMEM_offset_0_alias,@"STO_CUDA_RESERVED_SHARED STV_DEFAULT"
__nv_reservedSMEM_offset_0_alias:
	.zero		0
	.zero		64


//--------------------- .nv.shared._Z36hist_block_partitioned_SMEM_unrolledILi16EEvPhPjjj --------------------------
	.section	.nv.shared._Z36hist_block_partitioned_SMEM_unrolledILi16EEvPhPjjj,"aw",@nobits
	.sectionflags	@""
	.align	16
	.zero		1024


//--------------------- .nv.shared._Z21hist_interleaved_SMEMPhPjjj --------------------------
	.section	.nv.shared._Z21hist_interleaved_SMEMPhPjjj,"aw",@nobits
	.sectionflags	@""
	.align	16
	.zero		1024


//--------------------- .nv.shared._Z16hist_interleavedPhlPj --------------------------
	.section	.nv.shared._Z16hist_interleavedPhlPj,"aw",@nobits
	.sectionflags	@""
	.align	16
	.zero		1024


//--------------------- .nv.shared._Z27hist_block_partitioned_SMEMPhPjjj --------------------------
	.section	.nv.shared._Z27hist_block_partitioned_SMEMPhPjjj,"aw",@nobits
	.sectionflags	@""
	.align	16
	.zero		1024


//--------------------- .nv.shared._Z22hist_block_partitionedPhlPj --------------------------
	.section	.nv.shared._Z22hist_block_partitionedPhlPj,"aw",@nobits
	.sectionflags	@""
	.align	16
	.zero		1024


//--------------------- .nv.shared._Z27hist_block_per_elememt_SMEMPhPjjj --------------------------
	.section	.nv.shared._Z27hist_block_per_elememt_SMEMPhPjjj,"aw",@nobits
	.sectionflags	@""
	.align	16
	.zero		1024


//--------------------- .nv.shared._Z22hist_block_per_elememtPhlPj --------------------------
	.section	.nv.shared._Z22hist_block_per_elememtPhlPj,"aw",@nobits
	.sectionflags	@""
	.align	16
	.zero		1024


//--------------------- .nv.constant0._Z30hist_interleaved_SMEM_unrolledILi16EEvPhPjjj --------------------------
	.section	.nv.constant0._Z30hist_interleaved_SMEM_unrolledILi16EEvPhPjjj,"a",@progbits
	.sectionflags	@""
	.align	4
.nv.constant0._Z30hist_interleaved_SMEM_unrolledILi16EEvPhPjjj:
	.zero		920


//--------------------- .nv.constant0._Z36hist_block_partitioned_SMEM_unrolledILi16EEvPhPjjj --------------------------
	.section	.nv.constant0._Z36hist_block_partitioned_SMEM_unrolledILi16EEvPhPjjj,"a",@progbits
	.sectionflags	@""
	.align	4
.nv.constant0._Z36hist_block_partitioned_SMEM_unrolledILi16EEvPhPjjj:
	.zero		920


//--------------------- .nv.constant0._Z21hist_interleaved_SMEMPhPjjj --------------------------
	.section	.nv.constant0._Z21hist_interleaved_SMEMPhPjjj,"a",@progbits
	.sectionflags	@""
	.align	4
.nv.constant0._Z21hist_interleaved_SMEMPhPjjj:
	.zero		920


//--------------------- .nv.constant0._Z16hist_interleavedPhlPj --------------------------
	.section	.nv.constant0._Z16hist_interleavedPhlPj,"a",@progbits
	.sectionflags	@""
	.align	4
.nv.constant0._Z16hist_interleavedPhlPj:
	.zero		920


//--------------------- .nv.constant0._Z27hist_block_partitioned_SMEMPhPjjj --------------------------
	.section	.nv.constant0._Z27hist_block_partitioned_SMEMPhPjjj,"a",@progbits
	.sectionflags	@""
	.align	4
.nv.constant0._Z27hist_block_partitioned_SMEMPhPjjj:
	.zero		920


//--------------------- .nv.constant0._Z22hist_block_partitionedPhlPj --------------------------
	.section	.nv.constant0._Z22hist_block_partitionedPhlPj,"a",@progbits
	.sectionflags	@""
	.align	4
.nv.constant0._Z22hist_block_partitionedPhlPj:
	.zero		920


//--------------------- .nv.constant0._Z27hist_block_per_elememt_SMEMPhPjjj --------------------------
	.section	.nv.constant0._Z27hist_block_per_elememt_SMEMPhPjjj,"a",@progbits
	.sectionflags	@""
	.align	4
.nv.constant0._Z27hist_block_per_elememt_SMEMPhPjjj:
	.zero		920


//--------------------- .nv.constant0._Z22hist_block_per_elememtPhlPj --------------------------
	.section	.nv.constant0._Z22hist_block_per_elememtPhlPj,"a",@progbits
	.sectionflags	@""
	.align	4
.nv.constant0._Z22hist_block_per_elememtPhlPj:
	.zero		920


//--------------------- SYMBOLS --------------------------

	.type		.nv.reservedSmem.offset0,@object
	.size		.nv.reservedSmem.offset0,0x4
	.type		.nv.reservedSmem.cap,@object
	.size		.nv.reservedSmem.cap,0x4
